	.target	sm_90a

	.elftype	@"ET_EXEC"


//--------------------- .note.nv.tkinfo           --------------------------
	.section	.note.nv.tkinfo,"",@"SHT_NOTE"
	.sectionflags	@"SHF_NOTE_NV_TKINFO"
	.tkinfo
        /*0018*/ 	.word	0x00000002
        /*0030*/ 	.string	""
        /*0030*/ 	.string	"ptxas"
        /*0030*/ 	.string	"Cuda compilation tools, release 13.0, V13.0.88"
        /*0030*/ 	.string	"Build cuda_13.0.r13.0/compiler.36424714_0"
        /*0030*/ 	.string	"-arch sm_90a -m 64 "



//--------------------- .note.nv.cuinfo           --------------------------
	.section	.note.nv.cuinfo,"",@"SHT_NOTE"
	.sectionflags	@"SHF_NOTE_NV_CUINFO"
        /*0018*/ 	.short	0x0002
        /*001a*/ 	.short	0x005a
        /*001c*/ 	.short	0x0082
	.zero		2


//--------------------- .nv.info                  --------------------------
	.section	.nv.info,"",@"SHT_CUDA_INFO"
	.align	4


	//----- nvinfo : EIATTR_REGCOUNT
	.align		4
        /*0000*/ 	.byte	0x04, 0x2f
        /*0002*/ 	.short	(.L_15 - .L_14)
	.align		4
.L_14:
        /*0004*/ 	.word	index@(_ZN7cutlass13device_kernelINS_4gemm6kernel13GemmUniversalIN4cute5tupleIJiiiiEEENS1_10collective13CollectiveMmaINS1_34MainloopSm90TmaGmmaWarpSpecializedILi4ENS5_IJNS4_1CILi2EEENSA_ILi1EEESC_EEENS1_35KernelTmaWarpSpecializedCooperativeEEENS5_IJNSA_ILi256EEENSA_ILi128EEENSA_ILi64EEEEEENS_6half_tENS5_IJlSC_lEEESK_SL_NS4_8TiledMMAINS4_8MMA_AtomIJNS4_4SM904GMMA26MMA_64x128x16_F32F16F16_SSILNSP_5MajorE0ELSR_0ELNSP_7ScaleInE1ELSS_1EEEEEENS4_6LayoutISD_NS5_IJSC_NSA_ILi0EEESW_EEEEENS5_IJNS4_10UnderscoreESZ_SZ_EEEEENS4_13SM90_TMA_LOADENS4_14ComposedLayoutINS4_7SwizzleILi3ELi4ELi3EEENS4_18smem_ptr_flag_bitsILi16EEENSV_INS5_IJNSA_ILi8EEESI_EEENS5_IJSI_SC_EEEEEEEvNS4_8identityENS4_23SM90_TMA_LOAD_MULTICASTES1C_vS1D_EENS_8epilogue10collective6detail29Sm90TmaWarpSpecializedAdapterINS1H_15DefaultEpilogueISK_SL_SL_NS1G_6thread17LinearCombinationISK_Li1EffLNS1L_9ScaleType4KindE0ELNS_15FloatRoundStyleE2ESK_EENS1_15EpilogueDefaultEEEEEvvEEEEvNT_6ParamsE)
        /*0008*/ 	.word	0x000000a8


	//----- nvinfo : EIATTR_FRAME_SIZE
	.align		4
.L_15:
        /*000c*/ 	.byte	0x04, 0x11
        /*000e*/ 	.short	(.L_17 - .L_16)
	.align		4
.L_16:
        /*0010*/ 	.word	index@(_ZN7cutlass13device_kernelINS_4gemm6kernel13GemmUniversalIN4cute5tupleIJiiiiEEENS1_10collective13CollectiveMmaINS1_34MainloopSm90TmaGmmaWarpSpecializedILi4ENS5_IJNS4_1CILi2EEENSA_ILi1EEESC_EEENS1_35KernelTmaWarpSpecializedCooperativeEEENS5_IJNSA_ILi256EEENSA_ILi128EEENSA_ILi64EEEEEENS_6half_tENS5_IJlSC_lEEESK_SL_NS4_8TiledMMAINS4_8MMA_AtomIJNS4_4SM904GMMA26MMA_64x128x16_F32F16F16_SSILNSP_5MajorE0ELSR_0ELNSP_7ScaleInE1ELSS_1EEEEEENS4_6LayoutISD_NS5_IJSC_NSA_ILi0EEESW_EEEEENS5_IJNS4_10UnderscoreESZ_SZ_EEEEENS4_13SM90_TMA_LOADENS4_14ComposedLayoutINS4_7SwizzleILi3ELi4ELi3EEENS4_18smem_ptr_flag_bitsILi16EEENSV_INS5_IJNSA_ILi8EEESI_EEENS5_IJSI_SC_EEEEEEEvNS4_8identityENS4_23SM90_TMA_LOAD_MULTICASTES1C_vS1D_EENS_8epilogue10collective6detail29Sm90TmaWarpSpecializedAdapterINS1H_15DefaultEpilogueISK_SL_SL_NS1G_6thread17LinearCombinationISK_Li1EffLNS1L_9ScaleType4KindE0ELNS_15FloatRoundStyleE2ESK_EENS1_15EpilogueDefaultEEEEEvvEEEEvNT_6ParamsE)
        /*0014*/ 	.word	0x00000000


	//----- nvinfo : EIATTR_MIN_STACK_SIZE
	.align		4
.L_17:
        /*0018*/ 	.byte	0x04, 0x12
        /*001a*/ 	.short	(.L_19 - .L_18)
	.align		4
.L_18:
        /*001c*/ 	.word	index@(_ZN7cutlass13device_kernelINS_4gemm6kernel13GemmUniversalIN4cute5tupleIJiiiiEEENS1_10collective13CollectiveMmaINS1_34MainloopSm90TmaGmmaWarpSpecializedILi4ENS5_IJNS4_1CILi2EEENSA_ILi1EEESC_EEENS1_35KernelTmaWarpSpecializedCooperativeEEENS5_IJNSA_ILi256EEENSA_ILi128EEENSA_ILi64EEEEEENS_6half_tENS5_IJlSC_lEEESK_SL_NS4_8TiledMMAINS4_8MMA_AtomIJNS4_4SM904GMMA26MMA_64x128x16_F32F16F16_SSILNSP_5MajorE0ELSR_0ELNSP_7ScaleInE1ELSS_1EEEEEENS4_6LayoutISD_NS5_IJSC_NSA_ILi0EEESW_EEEEENS5_IJNS4_10UnderscoreESZ_SZ_EEEEENS4_13SM90_TMA_LOADENS4_14ComposedLayoutINS4_7SwizzleILi3ELi4ELi3EEENS4_18smem_ptr_flag_bitsILi16EEENSV_INS5_IJNSA_ILi8EEESI_EEENS5_IJSI_SC_EEEEEEEvNS4_8identityENS4_23SM90_TMA_LOAD_MULTICASTES1C_vS1D_EENS_8epilogue10collective6detail29Sm90TmaWarpSpecializedAdapterINS1H_15DefaultEpilogueISK_SL_SL_NS1G_6thread17LinearCombinationISK_Li1EffLNS1L_9ScaleType4KindE0ELNS_15FloatRoundStyleE2ESK_EENS1_15EpilogueDefaultEEEEEvvEEEEvNT_6ParamsE)
        /*0020*/ 	.word	0x00000000
.L_19:


//--------------------- .nv.compat                --------------------------
	.section	.nv.compat,"",@"SHT_CUDA_COMPAT_INFO"
	.align	4
        /*0000*/ 	.byte	0x02, 0x09, 0x01, 0x00, 0x02, 0x02, 0x04, 0x00, 0x02, 0x05, 0x05, 0x00, 0x03, 0x07, 0x01, 0x01
        /*0010*/ 	.byte	0x02, 0x03, 0x01, 0x00, 0x02, 0x06, 0x01, 0x00, 0x04, 0x0b, 0x08, 0x00, 0x00, 0x00, 0x00, 0x00
        /*0020*/ 	.byte	0x00, 0x00, 0x00, 0x00


//--------------------- .nv.info._ZN7cutlass13device_kernelINS_4gemm6kernel13GemmUniversalIN4cute5tupleIJiiiiEEENS1_10collective13CollectiveMmaINS1_34MainloopSm90TmaGmmaWarpSpecializedILi4ENS5_IJNS4_1CILi2EEENSA_ILi1EEESC_EEENS1_35KernelTmaWarpSpecializedCooperativeEEENS5_IJNSA_ILi256EEENSA_ILi128EEENSA_ILi64EEEEEENS_6half_tENS5_IJlSC_lEEESK_SL_NS4_8TiledMMAINS4_8MMA_AtomIJNS4_4SM904GMMA26MMA_64x128x16_F32F16F16_SSILNSP_5MajorE0ELSR_0ELNSP_7ScaleInE1ELSS_1EEEEEENS4_6LayoutISD_NS5_IJSC_NSA_ILi0EEESW_EEEEENS5_IJNS4_10UnderscoreESZ_SZ_EEEEENS4_13SM90_TMA_LOADENS4_14ComposedLayoutINS4_7SwizzleILi3ELi4ELi3EEENS4_18smem_ptr_flag_bitsILi16EEENSV_INS5_IJNSA_ILi8EEESI_EEENS5_IJSI_SC_EEEEEEEvNS4_8identityENS4_23SM90_TMA_LOAD_MULTICASTES1C_vS1D_EENS_8epilogue10collective6detail29Sm90TmaWarpSpecializedAdapterINS1H_15DefaultEpilogueISK_SL_SL_NS1G_6thread17LinearCombinationISK_Li1EffLNS1L_9ScaleType4KindE0ELNS_15FloatRoundStyleE2ESK_EENS1_15EpilogueDefaultEEEEEvvEEEEvNT_6ParamsE --------------------------
	.section	.nv.info._ZN7cutlass13device_kernelINS_4gemm6kernel13GemmUniversalIN4cute5tupleIJiiiiEEENS1_10collective13CollectiveMmaINS1_34MainloopSm90TmaGmmaWarpSpecializedILi4ENS5_IJNS4_1CILi2EEENSA_ILi1EEESC_EEENS1_35KernelTmaWarpSpecializedCooperativeEEENS5_IJNSA_ILi256EEENSA_ILi128EEENSA_ILi64EEEEEENS_6half_tENS5_IJlSC_lEEESK_SL_NS4_8TiledMMAINS4_8MMA_AtomIJNS4_4SM904GMMA26MMA_64x128x16_F32F16F16_SSILNSP_5MajorE0ELSR_0ELNSP_7ScaleInE1ELSS_1EEEEEENS4_6LayoutISD_NS5_IJSC_NSA_ILi0EEESW_EEEEENS5_IJNS4_10UnderscoreESZ_SZ_EEEEENS4_13SM90_TMA_LOADENS4_14ComposedLayoutINS4_7SwizzleILi3ELi4ELi3EEENS4_18smem_ptr_flag_bitsILi16EEENSV_INS5_IJNSA_ILi8EEESI_EEENS5_IJSI_SC_EEEEEEEvNS4_8identityENS4_23SM90_TMA_LOAD_MULTICASTES1C_vS1D_EENS_8epilogue10collective6detail29Sm90TmaWarpSpecializedAdapterINS1H_15DefaultEpilogueISK_SL_SL_NS1G_6thread17LinearCombinationISK_Li1EffLNS1L_9ScaleType4KindE0ELNS_15FloatRoundStyleE2ESK_EENS1_15EpilogueDefaultEEEEEvvEEEEvNT_6ParamsE,"",@"SHT_CUDA_INFO"
	.sectionflags	@""
	.align	4


	//----- nvinfo : EIATTR_CUDA_API_VERSION
	.align		4
        /*0000*/ 	.byte	0x04, 0x37
        /*0002*/ 	.short	(.L_21 - .L_20)
.L_20:
        /*0004*/ 	.word	0x00000082


	//----- nvinfo : EIATTR_KPARAM_INFO
	.align		4
.L_21:
        /*0008*/ 	.byte	0x04, 0x17
        /*000a*/ 	.short	(.L_23 - .L_22)
.L_22:
        /*000c*/ 	.word	0x00000000
        /*0010*/ 	.short	0x0000
        /*0012*/ 	.short	0x0070
        /*0014*/ 	.byte	0x00, 0xf0, 0x01, 0x10


	//----- nvinfo : EIATTR_SPARSE_MMA_MASK
	.align		4
.L_23:
        /*0018*/ 	.byte	0x03, 0x50
        /*001a*/ 	.short	0x0000


	//----- nvinfo : EIATTR_MAXREG_COUNT
	.align		4
        /*001c*/ 	.byte	0x03, 0x1b
        /*001e*/ 	.short	0x00a8


	//----- nvinfo : EIATTR_NUM_BARRIERS
	.align		4
        /*0020*/ 	.byte	0x02, 0x4c
        /*0022*/ 	.byte	0x01
	.zero		1


	//----- nvinfo : EIATTR_EXTERNS
	.align		4
        /*0024*/ 	.byte	0x04, 0x0f
        /*0026*/ 	.short	(.L_25 - .L_24)


	//   ....[0]....
	.align		4
.L_24:
        /*0028*/ 	.word	index@(__assertfail)


	//----- nvinfo : EIATTR_MERCURY_ISA_VERSION
	.align		4
.L_25:
        /*002c*/ 	.byte	0x03, 0x5f
        /*002e*/ 	.short	0x0101


	//----- nvinfo : EIATTR_INT_WARP_WIDE_INSTR_OFFSETS
	.align		4
        /*0030*/ 	.byte	0x04, 0x31
        /*0032*/ 	.short	(.L_27 - .L_26)


	//   ....[0]....
.L_26:
        /*0034*/ 	.word	0x00000480


	//   ....[1]....
        /*0038*/ 	.word	0x000004b0


	//   ....[2]....
        /*003c*/ 	.word	0x00000670


	//   ....[3]....
        /*0040*/ 	.word	0x00001f50


	//----- nvinfo : EIATTR_COOP_GROUP_MASK_REGIDS
	.align		4
.L_27:
        /*0044*/ 	.byte	0x04, 0x29
        /*0046*/ 	.short	(.L_29 - .L_28)


	//   ....[0]....
.L_28:
        /*0048*/ 	.word	0xffffffff


	//   ....[1]....
        /*004c*/ 	.word	0xffffffff


	//   ....[2]....
        /*0050*/ 	.word	0xffffffff


	//   ....[3]....
        /*0054*/ 	.word	0xffffffff


	//   ....[4]....
        /*0058*/ 	.word	0xffffffff


	//   ....[5]....
        /*005c*/ 	.word	0xffffffff


	//----- nvinfo : EIATTR_COOP_GROUP_INSTR_OFFSETS
	.align		4
.L_29:
        /*0060*/ 	.byte	0x04, 0x28
        /*0062*/ 	.short	(.L_31 - .L_30)


	//   ....[0]....
.L_30:
        /*0064*/ 	.word	0x00000060


	//   ....[1]....
        /*0068*/ 	.word	0x00000070


	//   ....[2]....
        /*006c*/ 	.word	0x00000130


	//   ....[3]....
        /*0070*/ 	.word	0x000002d0


	//   ....[4]....
        /*0074*/ 	.word	0x000007f0


	//   ....[5]....
        /*0078*/ 	.word	0x00001240


	//----- nvinfo : EIATTR_REG_RECONFIG
	.align		4
.L_31:
        /*007c*/ 	.byte	0x01, 0x54
	.zero		2


	//----- nvinfo : EIATTR_SYSCALL_OFFSETS
	.align		4
        /*0080*/ 	.byte	0x04, 0x46
        /*0082*/ 	.short	(.L_33 - .L_32)


	//   ....[0]....
.L_32:
        /*0084*/ 	.word	0x00001400


	//----- nvinfo : EIATTR_MBARRIER_INSTR_OFFSETS
	.align		4
.L_33:
        /*0088*/ 	.byte	0x04, 0x39
        /*008a*/ 	.short	(.L_35 - .L_34)


	//   ....[0]....
.L_34:
        /*008c*/ 	.word	0x00000230
        /*0090*/ 	.word	0x000000ff
        /*0094*/ 	.word	0x00000000
        /*0098*/ 	.short	0x0100
        /*009a*/ 	.byte	0x08
	.zero		1


	//   ....[1]....
        /*009c*/ 	.word	0x00000240
        /*00a0*/ 	.word	0x000000ff
        /*00a4*/ 	.word	0x00000020
        /*00a8*/ 	.short	0x0100
        /*00aa*/ 	.byte	0x08
	.zero		1


	//   ....[2]....
        /*00ac*/ 	.word	0x00000250
        /*00b0*/ 	.word	0x000000ff
        /*00b4*/ 	.word	0x00000008
        /*00b8*/ 	.short	0x0100
        /*00ba*/ 	.byte	0x08
	.zero		1


	//   ....[3]....
        /*00bc*/ 	.word	0x00000260
        /*00c0*/ 	.word	0x000000ff
        /*00c4*/ 	.word	0x00000028
        /*00c8*/ 	.short	0x0100
        /*00ca*/ 	.byte	0x08
	.zero		1


	//   ....[4]....
        /*00cc*/ 	.word	0x00000270
        /*00d0*/ 	.word	0x000000ff
        /*00d4*/ 	.word	0x00000010
        /*00d8*/ 	.short	0x0100
        /*00da*/ 	.byte	0x08
	.zero		1


	//   ....[5]....
        /*00dc*/ 	.word	0x00000280
        /*00e0*/ 	.word	0x000000ff
        /*00e4*/ 	.word	0x00000030
        /*00e8*/ 	.short	0x0100
        /*00ea*/ 	.byte	0x08
	.zero		1


	//   ....[6]....
        /*00ec*/ 	.word	0x00000290
        /*00f0*/ 	.word	0x000000ff
        /*00f4*/ 	.word	0x00000018
        /*00f8*/ 	.short	0x0100
        /*00fa*/ 	.byte	0x08
	.zero		1


	//   ....[7]....
        /*00fc*/ 	.word	0x000002a0
        /*0100*/ 	.word	0x000000ff
        /*0104*/ 	.word	0x00000038
        /*0108*/ 	.short	0x0100
        /*010a*/ 	.byte	0x08
	.zero		1


	//   ....[8]....
        /*010c*/ 	.word	0x000006f0
        /*0110*/ 	.word	0x000000ff
        /*0114*/ 	.word	0x00000050
        /*0118*/ 	.short	0x0100
        /*011a*/ 	.byte	0x06
	.zero		1


	//   ....[9]....
        /*011c*/ 	.word	0x00000780
        /*0120*/ 	.word	0x000000ff
        /*0124*/ 	.word	0x00000058
        /*0128*/ 	.short	0x0100
        /*012a*/ 	.byte	0x06
	.zero		1


	//   ....[10]....
        /*012c*/ 	.word	0x000014c0
        /*0130*/ 	.word	0x00000003
        /*0134*/ 	.word	0x00000000
        /*0138*/ 	.short	0x010a
        /*013a*/ 	.byte	0x3f
	.zero		1


	//   ....[11]....
        /*013c*/ 	.word	0x00001500
        /*0140*/ 	.word	0x00000003
        /*0144*/ 	.word	0x00000000
        /*0148*/ 	.short	0x010a
        /*014a*/ 	.byte	0x3f
	.zero		1


	//   ....[12]....
        /*014c*/ 	.word	0x00001a10
        /*0150*/ 	.word	0x00000005
        /*0154*/ 	.word	0x00000000
        /*0158*/ 	.short	0x010a
        /*015a*/ 	.byte	0x3f
	.zero		1


	//   ....[13]....
        /*015c*/ 	.word	0x00001a50
        /*0160*/ 	.word	0x00000005
        /*0164*/ 	.word	0x00000000
        /*0168*/ 	.short	0x010a
        /*016a*/ 	.byte	0x3f
	.zero		1


	//   ....[14]....
        /*016c*/ 	.word	0x00001df0
        /*0170*/ 	.word	0x00000005
        /*0174*/ 	.word	0x00000000
        /*0178*/ 	.short	0x0101
        /*017a*/ 	.byte	0x3f
	.zero		1


	//   ....[15]....
        /*017c*/ 	.word	0x00001fd0
        /*0180*/ 	.word	0x00000003
        /*0184*/ 	.word	0x00000000
        /*0188*/ 	.short	0x0101
        /*018a*/ 	.byte	0x3f
	.zero		1


	//   ....[16]....
        /*018c*/ 	.word	0x0000b800
        /*0190*/ 	.word	0x00000014
        /*0194*/ 	.word	0x00000020
        /*0198*/ 	.short	0x010a
        /*019a*/ 	.byte	0x3f
	.zero		1


	//   ....[17]....
        /*019c*/ 	.word	0x0000bbc0
        /*01a0*/ 	.word	0x00000005
        /*01a4*/ 	.word	0x00000058
        /*01a8*/ 	.short	0x0101
        /*01aa*/ 	.byte	0x3f
	.zero		1


	//   ....[18]....
        /*01ac*/ 	.word	0x0000c2e0
        /*01b0*/ 	.word	0x00000007
        /*01b4*/ 	.word	0x00000000
        /*01b8*/ 	.short	0x010a
        /*01ba*/ 	.byte	0x3f
	.zero		1


	//   ....[19]....
        /*01bc*/ 	.word	0x0000c360
        /*01c0*/ 	.word	0x00000008
        /*01c4*/ 	.word	0x00000000
        /*01c8*/ 	.short	0x010a
        /*01ca*/ 	.byte	0x3f
	.zero		1


	//   ....[20]....
        /*01cc*/ 	.word	0x0000c3f0
        /*01d0*/ 	.word	0x0000000b
        /*01d4*/ 	.word	0x00000000
        /*01d8*/ 	.short	0x010a
        /*01da*/ 	.byte	0x3f
	.zero		1


	//   ....[21]....
        /*01dc*/ 	.word	0x0000c480
        /*01e0*/ 	.word	0x00000003
        /*01e4*/ 	.word	0x00000000
        /*01e8*/ 	.short	0x010a
        /*01ea*/ 	.byte	0x3f
	.zero		1


	//   ....[22]....
        /*01ec*/ 	.word	0x0000c4e0
        /*01f0*/ 	.word	0x00000003
        /*01f4*/ 	.word	0x00000000
        /*01f8*/ 	.short	0x010a
        /*01fa*/ 	.byte	0x3f
	.zero		1


	//   ....[23]....
        /*01fc*/ 	.word	0x0000c530
        /*0200*/ 	.word	0x00000005
        /*0204*/ 	.word	0x00000000
        /*0208*/ 	.short	0x010a
        /*020a*/ 	.byte	0x3f
	.zero		1


	//   ....[24]....
        /*020c*/ 	.word	0x0000c600
        /*0210*/ 	.word	0x00000014
        /*0214*/ 	.word	0x00000020
        /*0218*/ 	.short	0x010a
        /*021a*/ 	.byte	0x3f
	.zero		1


	//   ....[25]....
        /*021c*/ 	.word	0x0000c6d0
        /*0220*/ 	.word	0x00000007
        /*0224*/ 	.word	0x00000000
        /*0228*/ 	.short	0x010a
        /*022a*/ 	.byte	0x3f
	.zero		1


	//   ....[26]....
        /*022c*/ 	.word	0x0000c720
        /*0230*/ 	.word	0x00000008
        /*0234*/ 	.word	0x00000000
        /*0238*/ 	.short	0x010a
        /*023a*/ 	.byte	0x3f
	.zero		1


	//   ....[27]....
        /*023c*/ 	.word	0x0000c770
        /*0240*/ 	.word	0x0000000b
        /*0244*/ 	.word	0x00000000
        /*0248*/ 	.short	0x010a
        /*024a*/ 	.byte	0x3f
	.zero		1


	//----- nvinfo : EIATTR_NUM_MBARRIERS
	.align		4
.L_35:
        /*024c*/ 	.byte	0x03, 0x38
        /*024e*/ 	.short	0x000a


	//----- nvinfo : EIATTR_EXIT_INSTR_OFFSETS
	.align		4
        /*0250*/ 	.byte	0x04, 0x1c
        /*0252*/ 	.short	(.L_37 - .L_36)


	//   ....[0]....
.L_36:
        /*0254*/ 	.word	0x00000950


	//   ....[1]....
        /*0258*/ 	.word	0x00001170


	//   ....[2]....
        /*025c*/ 	.word	0x0000af10


	//   ....[3]....
        /*0260*/ 	.word	0x0000b470


	//   ....[4]....
        /*0264*/ 	.word	0x0000c4d0


	//----- nvinfo : EIATTR_MAX_THREADS
	.align		4
.L_37:
        /*0268*/ 	.byte	0x04, 0x05
        /*026a*/ 	.short	(.L_39 - .L_38)
.L_38:
        /*026c*/ 	.word	0x00000180
        /*0270*/ 	.word	0x00000001
        /*0274*/ 	.word	0x00000001


	//----- nvinfo : EIATTR_CRS_STACK_SIZE
	.align		4
.L_39:
        /*0278*/ 	.byte	0x04, 0x1e
        /*027a*/ 	.short	(.L_41 - .L_40)
.L_40:
        /*027c*/ 	.word	0x00000000


	//----- nvinfo : EIATTR_CBANK_PARAM_SIZE
	.align		4
.L_41:
        /*0280*/ 	.byte	0x03, 0x19
        /*0282*/ 	.short	0x0470


	//----- nvinfo : EIATTR_PARAM_CBANK
	.align		4
        /*0284*/ 	.byte	0x04, 0x0a
        /*0286*/ 	.short	(.L_43 - .L_42)
	.align		4
.L_42:
        /*0288*/ 	.word	index@(.nv.constant0._ZN7cutlass13device_kernelINS_4gemm6kernel13GemmUniversalIN4cute5tupleIJiiiiEEENS1_10collective13CollectiveMmaINS1_34MainloopSm90TmaGmmaWarpSpecializedILi4ENS5_IJNS4_1CILi2EEENSA_ILi1EEESC_EEENS1_35KernelTmaWarpSpecializedCooperativeEEENS5_IJNSA_ILi256EEENSA_ILi128EEENSA_ILi64EEEEEENS_6half_tENS5_IJlSC_lEEESK_SL_NS4_8TiledMMAINS4_8MMA_AtomIJNS4_4SM904GMMA26MMA_64x128x16_F32F16F16_SSILNSP_5MajorE0ELSR_0ELNSP_7ScaleInE1ELSS_1EEEEEENS4_6LayoutISD_NS5_IJSC_NSA_ILi0EEESW_EEEEENS5_IJNS4_10UnderscoreESZ_SZ_EEEEENS4_13SM90_TMA_LOADENS4_14ComposedLayoutINS4_7SwizzleILi3ELi4ELi3EEENS4_18smem_ptr_flag_bitsILi16EEENSV_INS5_IJNSA_ILi8EEESI_EEENS5_IJSI_SC_EEEEEEEvNS4_8identityENS4_23SM90_TMA_LOAD_MULTICASTES1C_vS1D_EENS_8epilogue10collective6detail29Sm90TmaWarpSpecializedAdapterINS1H_15DefaultEpilogueISK_SL_SL_NS1G_6thread17LinearCombinationISK_Li1EffLNS1L_9ScaleType4KindE0ELNS_15FloatRoundStyleE2ESK_EENS1_15EpilogueDefaultEEEEEvvEEEEvNT_6ParamsE)
        /*028c*/ 	.short	0x0210
        /*028e*/ 	.short	0x0470


	//----- nvinfo : EIATTR_SW_WAR
	.align		4
.L_43:
        /*0290*/ 	.byte	0x04, 0x36
        /*0292*/ 	.short	(.L_45 - .L_44)
.L_44:
        /*0294*/ 	.word	0x00000008
.L_45:


//--------------------- .nv.callgraph             --------------------------
	.section	.nv.callgraph,"",@"SHT_CUDA_CALLGRAPH"
	.align	4
	.sectionentsize	8
	.align		4
        /*0000*/ 	.word	0x00000000
	.align		4
        /*0004*/ 	.word	0xffffffff
	.align		4
        /*0008*/ 	.word	index@(_ZN7cutlass13device_kernelINS_4gemm6kernel13GemmUniversalIN4cute5tupleIJiiiiEEENS1_10collective13CollectiveMmaINS1_34MainloopSm90TmaGmmaWarpSpecializedILi4ENS5_IJNS4_1CILi2EEENSA_ILi1EEESC_EEENS1_35KernelTmaWarpSpecializedCooperativeEEENS5_IJNSA_ILi256EEENSA_ILi128EEENSA_ILi64EEEEEENS_6half_tENS5_IJlSC_lEEESK_SL_NS4_8TiledMMAINS4_8MMA_AtomIJNS4_4SM904GMMA26MMA_64x128x16_F32F16F16_SSILNSP_5MajorE0ELSR_0ELNSP_7ScaleInE1ELSS_1EEEEEENS4_6LayoutISD_NS5_IJSC_NSA_ILi0EEESW_EEEEENS5_IJNS4_10UnderscoreESZ_SZ_EEEEENS4_13SM90_TMA_LOADENS4_14ComposedLayoutINS4_7SwizzleILi3ELi4ELi3EEENS4_18smem_ptr_flag_bitsILi16EEENSV_INS5_IJNSA_ILi8EEESI_EEENS5_IJSI_SC_EEEEEEEvNS4_8identityENS4_23SM90_TMA_LOAD_MULTICASTES1C_vS1D_EENS_8epilogue10collective6detail29Sm90TmaWarpSpecializedAdapterINS1H_15DefaultEpilogueISK_SL_SL_NS1G_6thread17LinearCombinationISK_Li1EffLNS1L_9ScaleType4KindE0ELNS_15FloatRoundStyleE2ESK_EENS1_15EpilogueDefaultEEEEEvvEEEEvNT_6ParamsE)
	.align		4
        /*000c*/ 	.word	index@(__assertfail)
	.align		4
        /*0010*/ 	.word	0x00000000
	.align		4
        /*0014*/ 	.word	0xfffffffe
	.align		4
        /*0018*/ 	.word	0x00000000
	.align		4
        /*001c*/ 	.word	0xfffffffd
	.align		4
        /*0020*/ 	.word	0x00000000
	.align		4
        /*0024*/ 	.word	0xfffffffc


//--------------------- .nv.constant4             --------------------------
	.section	.nv.constant4,"a",@progbits
	.align	8
	.align		8
.nv.constant4:
        /*0000*/ 	.dword	__assertfail
	.align		8
        /*0008*/ 	.dword	__unnamed_1
	.align		8
        /*0010*/ 	.dword	_ZN39_INTERNAL_56b8b123_4_k_cu_5494545b_39004cuda3std3__45__cpo5beginE
	.align		8
        /*0018*/ 	.dword	_ZN39_INTERNAL_56b8b123_4_k_cu_5494545b_39004cuda3std3__45__cpo3endE
	.align		8
        /*0020*/ 	.dword	_ZN39_INTERNAL_56b8b123_4_k_cu_5494545b_39004cuda3std3__45__cpo6cbeginE
	.align		8
        /*0028*/ 	.dword	_ZN39_INTERNAL_56b8b123_4_k_cu_5494545b_39004cuda3std3__45__cpo4cendE
	.align		8
        /*0030*/ 	.dword	_ZN39_INTERNAL_56b8b123_4_k_cu_5494545b_39004cuda3std3__441_GLOBAL__N__56b8b123_4_k_cu_5494545b_39006ignoreE
	.align		8
        /*0038*/ 	.dword	_ZN39_INTERNAL_56b8b123_4_k_cu_5494545b_39004cuda3std3__419piecewise_constructE
	.align		8
        /*0040*/ 	.dword	_ZN39_INTERNAL_56b8b123_4_k_cu_5494545b_39004cuda3std3__48in_placeE
	.align		8
        /*0048*/ 	.dword	_ZN39_INTERNAL_56b8b123_4_k_cu_5494545b_39004cuda3std6ranges3__45__cpo4swapE
	.align		8
        /*0050*/ 	.dword	_ZN39_INTERNAL_56b8b123_4_k_cu_5494545b_39004cuda3std6ranges3__45__cpo9iter_moveE
	.align		8
        /*0058*/ 	.dword	_ZN39_INTERNAL_56b8b123_4_k_cu_5494545b_39004cute7productE
	.align		8
        /*0060*/ 	.dword	_ZN39_INTERNAL_56b8b123_4_k_cu_5494545b_39004cute1_E
	.align		8
        /*0068*/ 	.dword	$str$22
	.align		8
        /*0070*/ 	.dword	$str$23


//--------------------- .text._ZN7cutlass13device_kernelINS_4gemm6kernel13GemmUniversalIN4cute5tupleIJiiiiEEENS1_10collective13CollectiveMmaINS1_34MainloopSm90TmaGmmaWarpSpecializedILi4ENS5_IJNS4_1CILi2EEENSA_ILi1EEESC_EEENS1_35KernelTmaWarpSpecializedCooperativeEEENS5_IJNSA_ILi256EEENSA_ILi128EEENSA_ILi64EEEEEENS_6half_tENS5_IJlSC_lEEESK_SL_NS4_8TiledMMAINS4_8MMA_AtomIJNS4_4SM904GMMA26MMA_64x128x16_F32F16F16_SSILNSP_5MajorE0ELSR_0ELNSP_7ScaleInE1ELSS_1EEEEEENS4_6LayoutISD_NS5_IJSC_NSA_ILi0EEESW_EEEEENS5_IJNS4_10UnderscoreESZ_SZ_EEEEENS4_13SM90_TMA_LOADENS4_14ComposedLayoutINS4_7SwizzleILi3ELi4ELi3EEENS4_18smem_ptr_flag_bitsILi16EEENSV_INS5_IJNSA_ILi8EEESI_EEENS5_IJSI_SC_EEEEEEEvNS4_8identityENS4_23SM90_TMA_LOAD_MULTICASTES1C_vS1D_EENS_8epilogue10collective6detail29Sm90TmaWarpSpecializedAdapterINS1H_15DefaultEpilogueISK_SL_SL_NS1G_6thread17LinearCombinationISK_Li1EffLNS1L_9ScaleType4KindE0ELNS_15FloatRoundStyleE2ESK_EENS1_15EpilogueDefaultEEEEEvvEEEEvNT_6ParamsE --------------------------
	.section	.text._ZN7cutlass13device_kernelINS_4gemm6kernel13GemmUniversalIN4cute5tupleIJiiiiEEENS1_10collective13CollectiveMmaINS1_34MainloopSm90TmaGmmaWarpSpecializedILi4ENS5_IJNS4_1CILi2EEENSA_ILi1EEESC_EEENS1_35KernelTmaWarpSpecializedCooperativeEEENS5_IJNSA_ILi256EEENSA_ILi128EEENSA_ILi64EEEEEENS_6half_tENS5_IJlSC_lEEESK_SL_NS4_8TiledMMAINS4_8MMA_AtomIJNS4_4SM904GMMA26MMA_64x128x16_F32F16F16_SSILNSP_5MajorE0ELSR_0ELNSP_7ScaleInE1ELSS_1EEEEEENS4_6LayoutISD_NS5_IJSC_NSA_ILi0EEESW_EEEEENS5_IJNS4_10UnderscoreESZ_SZ_EEEEENS4_13SM90_TMA_LOADENS4_14ComposedLayoutINS4_7SwizzleILi3ELi4ELi3EEENS4_18smem_ptr_flag_bitsILi16EEENSV_INS5_IJNSA_ILi8EEESI_EEENS5_IJSI_SC_EEEEEEEvNS4_8identityENS4_23SM90_TMA_LOAD_MULTICASTES1C_vS1D_EENS_8epilogue10collective6detail29Sm90TmaWarpSpecializedAdapterINS1H_15DefaultEpilogueISK_SL_SL_NS1G_6thread17LinearCombinationISK_Li1EffLNS1L_9ScaleType4KindE0ELNS_15FloatRoundStyleE2ESK_EENS1_15EpilogueDefaultEEEEEvvEEEEvNT_6ParamsE,"ax",@progbits
	.align	128
.text._ZN7cutlass13device_kernelINS_4gemm6kernel13GemmUniversalIN4cute5tupleIJiiiiEEENS1_10collective13CollectiveMmaINS1_34MainloopSm90TmaGmmaWarpSpecializedILi4ENS5_IJNS4_1CILi2EEENSA_ILi1EEESC_EEENS1_35KernelTmaWarpSpecializedCooperativeEEENS5_IJNSA_ILi256EEENSA_ILi128EEENSA_ILi64EEEEEENS_6half_tENS5_IJlSC_lEEESK_SL_NS4_8TiledMMAINS4_8MMA_AtomIJNS4_4SM904GMMA26MMA_64x128x16_F32F16F16_SSILNSP_5MajorE0ELSR_0ELNSP_7ScaleInE1ELSS_1EEEEEENS4_6LayoutISD_NS5_IJSC_NSA_ILi0EEESW_EEEEENS5_IJNS4_10UnderscoreESZ_SZ_EEEEENS4_13SM90_TMA_LOADENS4_14ComposedLayoutINS4_7SwizzleILi3ELi4ELi3EEENS4_18smem_ptr_flag_bitsILi16EEENSV_INS5_IJNSA_ILi8EEESI_EEENS5_IJSI_SC_EEEEEEEvNS4_8identityENS4_23SM90_TMA_LOAD_MULTICASTES1C_vS1D_EENS_8epilogue10collective6detail29Sm90TmaWarpSpecializedAdapterINS1H_15DefaultEpilogueISK_SL_SL_NS1G_6thread17LinearCombinationISK_Li1EffLNS1L_9ScaleType4KindE0ELNS_15FloatRoundStyleE2ESK_EENS1_15EpilogueDefaultEEEEEvvEEEEvNT_6ParamsE:
        .type           _ZN7cutlass13device_kernelINS_4gemm6kernel13GemmUniversalIN4cute5tupleIJiiiiEEENS1_10collective13CollectiveMmaINS1_34MainloopSm90TmaGmmaWarpSpecializedILi4ENS5_IJNS4_1CILi2EEENSA_ILi1EEESC_EEENS1_35KernelTmaWarpSpecializedCooperativeEEENS5_IJNSA_ILi256EEENSA_ILi128EEENSA_ILi64EEEEEENS_6half_tENS5_IJlSC_lEEESK_SL_NS4_8TiledMMAINS4_8MMA_AtomIJNS4_4SM904GMMA26MMA_64x128x16_F32F16F16_SSILNSP_5MajorE0ELSR_0ELNSP_7ScaleInE1ELSS_1EEEEEENS4_6LayoutISD_NS5_IJSC_NSA_ILi0EEESW_EEEEENS5_IJNS4_10UnderscoreESZ_SZ_EEEEENS4_13SM90_TMA_LOADENS4_14ComposedLayoutINS4_7SwizzleILi3ELi4ELi3EEENS4_18smem_ptr_flag_bitsILi16EEENSV_INS5_IJNSA_ILi8EEESI_EEENS5_IJSI_SC_EEEEEEEvNS4_8identityENS4_23SM90_TMA_LOAD_MULTICASTES1C_vS1D_EENS_8epilogue10collective6detail29Sm90TmaWarpSpecializedAdapterINS1H_15DefaultEpilogueISK_SL_SL_NS1G_6thread17LinearCombinationISK_Li1EffLNS1L_9ScaleType4KindE0ELNS_15FloatRoundStyleE2ESK_EENS1_15EpilogueDefaultEEEEEvvEEEEvNT_6ParamsE,@function
        .size           _ZN7cutlass13device_kernelINS_4gemm6kernel13GemmUniversalIN4cute5tupleIJiiiiEEENS1_10collective13CollectiveMmaINS1_34MainloopSm90TmaGmmaWarpSpecializedILi4ENS5_IJNS4_1CILi2EEENSA_ILi1EEESC_EEENS1_35KernelTmaWarpSpecializedCooperativeEEENS5_IJNSA_ILi256EEENSA_ILi128EEENSA_ILi64EEEEEENS_6half_tENS5_IJlSC_lEEESK_SL_NS4_8TiledMMAINS4_8MMA_AtomIJNS4_4SM904GMMA26MMA_64x128x16_F32F16F16_SSILNSP_5MajorE0ELSR_0ELNSP_7ScaleInE1ELSS_1EEEEEENS4_6LayoutISD_NS5_IJSC_NSA_ILi0EEESW_EEEEENS5_IJNS4_10UnderscoreESZ_SZ_EEEEENS4_13SM90_TMA_LOADENS4_14ComposedLayoutINS4_7SwizzleILi3ELi4ELi3EEENS4_18smem_ptr_flag_bitsILi16EEENSV_INS5_IJNSA_ILi8EEESI_EEENS5_IJSI_SC_EEEEEEEvNS4_8identityENS4_23SM90_TMA_LOAD_MULTICASTES1C_vS1D_EENS_8epilogue10collective6detail29Sm90TmaWarpSpecializedAdapterINS1H_15DefaultEpilogueISK_SL_SL_NS1G_6thread17LinearCombinationISK_Li1EffLNS1L_9ScaleType4KindE0ELNS_15FloatRoundStyleE2ESK_EENS1_15EpilogueDefaultEEEEEvvEEEEvNT_6ParamsE,(.L_x_323 - _ZN7cutlass13device_kernelINS_4gemm6kernel13GemmUniversalIN4cute5tupleIJiiiiEEENS1_10collective13CollectiveMmaINS1_34MainloopSm90TmaGmmaWarpSpecializedILi4ENS5_IJNS4_1CILi2EEENSA_ILi1EEESC_EEENS1_35KernelTmaWarpSpecializedCooperativeEEENS5_IJNSA_ILi256EEENSA_ILi128EEENSA_ILi64EEEEEENS_6half_tENS5_IJlSC_lEEESK_SL_NS4_8TiledMMAINS4_8MMA_AtomIJNS4_4SM904GMMA26MMA_64x128x16_F32F16F16_SSILNSP_5MajorE0ELSR_0ELNSP_7ScaleInE1ELSS_1EEEEEENS4_6LayoutISD_NS5_IJSC_NSA_ILi0EEESW_EEEEENS5_IJNS4_10UnderscoreESZ_SZ_EEEEENS4_13SM90_TMA_LOADENS4_14ComposedLayoutINS4_7SwizzleILi3ELi4ELi3EEENS4_18smem_ptr_flag_bitsILi16EEENSV_INS5_IJNSA_ILi8EEESI_EEENS5_IJSI_SC_EEEEEEEvNS4_8identityENS4_23SM90_TMA_LOAD_MULTICASTES1C_vS1D_EENS_8epilogue10collective6detail29Sm90TmaWarpSpecializedAdapterINS1H_15DefaultEpilogueISK_SL_SL_NS1G_6thread17LinearCombinationISK_Li1EffLNS1L_9ScaleType4KindE0ELNS_15FloatRoundStyleE2ESK_EENS1_15EpilogueDefaultEEEEEvvEEEEvNT_6ParamsE)
        .other          _ZN7cutlass13device_kernelINS_4gemm6kernel13GemmUniversalIN4cute5tupleIJiiiiEEENS1_10collective13CollectiveMmaINS1_34MainloopSm90TmaGmmaWarpSpecializedILi4ENS5_IJNS4_1CILi2EEENSA_ILi1EEESC_EEENS1_35KernelTmaWarpSpecializedCooperativeEEENS5_IJNSA_ILi256EEENSA_ILi128EEENSA_ILi64EEEEEENS_6half_tENS5_IJlSC_lEEESK_SL_NS4_8TiledMMAINS4_8MMA_AtomIJNS4_4SM904GMMA26MMA_64x128x16_F32F16F16_SSILNSP_5MajorE0ELSR_0ELNSP_7ScaleInE1ELSS_1EEEEEENS4_6LayoutISD_NS5_IJSC_NSA_ILi0EEESW_EEEEENS5_IJNS4_10UnderscoreESZ_SZ_EEEEENS4_13SM90_TMA_LOADENS4_14ComposedLayoutINS4_7SwizzleILi3ELi4ELi3EEENS4_18smem_ptr_flag_bitsILi16EEENSV_INS5_IJNSA_ILi8EEESI_EEENS5_IJSI_SC_EEEEEEEvNS4_8identityENS4_23SM90_TMA_LOAD_MULTICASTES1C_vS1D_EENS_8epilogue10collective6detail29Sm90TmaWarpSpecializedAdapterINS1H_15DefaultEpilogueISK_SL_SL_NS1G_6thread17LinearCombinationISK_Li1EffLNS1L_9ScaleType4KindE0ELNS_15FloatRoundStyleE2ESK_EENS1_15EpilogueDefaultEEEEEvvEEEEvNT_6ParamsE,@"STO_CUDA_ENTRY STV_DEFAULT"
_ZN7cutlass13device_kernelINS_4gemm6kernel13GemmUniversalIN4cute5tupleIJiiiiEEENS1_10collective13CollectiveMmaINS1_34MainloopSm90TmaGmmaWarpSpecializedILi4ENS5_IJNS4_1CILi2EEENSA_ILi1EEESC_EEENS1_35KernelTmaWarpSpecializedCooperativeEEENS5_IJNSA_ILi256EEENSA_ILi128EEENSA_ILi64EEEEEENS_6half_tENS5_IJlSC_lEEESK_SL_NS4_8TiledMMAINS4_8MMA_AtomIJNS4_4SM904GMMA26MMA_64x128x16_F32F16F16_SSILNSP_5MajorE0ELSR_0ELNSP_7ScaleInE1ELSS_1EEEEEENS4_6LayoutISD_NS5_IJSC_NSA_ILi0EEESW_EEEEENS5_IJNS4_10UnderscoreESZ_SZ_EEEEENS4_13SM90_TMA_LOADENS4_14ComposedLayoutINS4_7SwizzleILi3ELi4ELi3EEENS4_18smem_ptr_flag_bitsILi16EEENSV_INS5_IJNSA_ILi8EEESI_EEENS5_IJSI_SC_EEEEEEEvNS4_8identityENS4_23SM90_TMA_LOAD_MULTICASTES1C_vS1D_EENS_8epilogue10collective6detail29Sm90TmaWarpSpecializedAdapterINS1H_15DefaultEpilogueISK_SL_SL_NS1G_6thread17LinearCombinationISK_Li1EffLNS1L_9ScaleType4KindE0ELNS_15FloatRoundStyleE2ESK_EENS1_15EpilogueDefaultEEEEEvvEEEEvNT_6ParamsE:
[----:B------:R-:W0:Y:S01]  /*0000*/  LDC R1, c[0x0][0x28] ;  /* 0x00000a00ff017b82 */ /* 0x000e220000000800 */
[----:B------:R-:W1:Y:S01]  /*0010*/  S2R R18, SR_TID.X ;  /* 0x0000000000127919 */ /* 0x000e620000002100 */
[----:B------:R-:W-:Y:S01]  /*0020*/  ELECT P0, URZ, PT ;  /* 0x00000000003f782f */ /* 0x000fe20003800000 */
[----:B------:R-:W-:Y:S01]  /*0030*/  BSSY B0, `(.L_x_0) ;  /* 0x000000f000007945 */ /* 0x000fe20003800000 */
[--C-:B-1----:R-:W-:Y:S02]  /*0040*/  SHF.R.U32.HI R0, RZ, 0x5, R18.reuse ;  /* 0x00000005ff007819 */ /* 0x102fe40000011612 */
[----:B------:R-:W-:-:S03]  /*0050*/  SHF.R.U32.HI R3, RZ, 0x7, R18 ;  /* 0x00000007ff037819 */ /* 0x000fc60000011612 */
[----:B------:R-:W1:Y:S04]  /*0060*/  SHFL.IDX PT, R2, R0, RZ, 0x1f ;  /* 0x00001fff00027589 */ /* 0x000e6800000e0000 */
[----:B------:R2:W3:Y:S01]  /*0070*/  SHFL.IDX PT, R5, R3, RZ, 0x1f ;  /* 0x00001fff03057589 */ /* 0x0004e200000e0000 */
[----:B-1----:R-:W-:-:S13]  /*0080*/  ISETP.NE.OR P0, PT, R2, RZ, !P0 ;  /* 0x000000ff0200720c */ /* 0x002fda0004705670 */
[----:B0-23--:R-:W-:Y:S05]  /*0090*/  @P0 BRA `(.L_x_1) ;  /* 0x0000000000200947 */ /* 0x00dfea0003800000 */
[----:B------:R-:W-:Y:S02]  /*00a0*/  ULDC.64 UR4, c[0x0][0x198] ;  /* 0x0000660000047ab9 */ /* 0x000fe40000000a00 */
[----:B------:R-:W-:Y:S02]  /*00b0*/  UIADD3 UR6, UP0, UR4, 0xf0, URZ ;  /* 0x000000f004067890 */ /* 0x000fe4000ff1e03f */
[----:B------:R-:W-:Y:S02]  /*00c0*/  UIADD3 UR4, UP1, UR4, 0x1f0, URZ ;  /* 0x000001f004047890 */ /* 0x000fe4000ff3e03f */
[----:B------:R-:W-:Y:S02]  /*00d0*/  UIADD3.X UR7, URZ, UR5, URZ, UP0, !UPT ;  /* 0x000000053f077290 */ /* 0x000fe400087fe43f */
[----:B------:R-:W-:-:S07]  /*00e0*/  UIADD3.X UR5, URZ, UR5, URZ, UP1, !UPT ;  /* 0x000000053f057290 */ /* 0x000fce0008ffe43f */
[----:B------:R0:W-:Y:S02]  /*00f0*/  UTMACCTL.PF [UR6] ;  /* 0x00000000060079b9 */ /* 0x0001e40008040000 */
[----:B------:R0:W-:Y:S02]  /*0100*/  UTMACCTL.PF [UR4] ;  /* 0x00000000040079b9 */ /* 0x0001e40008040000 */
[----:B0-----:R-:W-:Y:S01]  /*0110*/  NOP ;  /* 0x0000000000007918 */ /* 0x001fe20000000000 */
.L_x_1:
[----:B------:R-:W-:Y:S05]  /*0120*/  BSYNC B0 ;  /* 0x0000000000007941 */ /* 0x000fea0003800000 */
.L_x_0:
[----:B------:R-:W0:Y:S02]  /*0130*/  SHFL.IDX PT, R3, R0, RZ, 0x1f ;  /* 0x00001fff00037589 */ /* 0x000e2400000e0000 */
[----:B0-----:R-:W-:-:S13]  /*0140*/  ISETP.NE.AND P0, PT, R3, RZ, PT ;  /* 0x000000ff0300720c */ /* 0x001fda0003f05270 */
[----:B------:R-:W-:Y:S05]  /*0150*/  @P0 BRA `(.L_x_2) ;  /* 0x0000000000580947 */ /* 0x000fea0003800000 */
[----:B------:R-:W0:Y:S01]  /*0160*/  S2UR UR8, SR_CgaCtaId ;  /* 0x00000000000879c3 */ /* 0x000e220000008800 */
[----:B------:R-:W-:Y:S01]  /*0170*/  UMOV UR4, 0x400 ;  /* 0x0000040000047882 */ /* 0x000fe20000000000 */
[----:B------:R-:W-:Y:S01]  /*0180*/  UMOV UR5, 0x1 ;  /* 0x0000000100057882 */ /* 0x000fe20000000000 */
[----:B------:R-:W-:Y:S01]  /*0190*/  UMOV UR6, 0x4 ;  /* 0x0000000400067882 */ /* 0x000fe20000000000 */
[----:B------:R-:W-:Y:S01]  /*01a0*/  ELECT P0, URZ, PT ;  /* 0x00000000003f782f */ /* 0x000fe20003800000 */
[----:B------:R-:W-:-:S04]  /*01b0*/  UIADD3 UR6, -UR6, 0x100000, URZ ;  /* 0x0010000006067890 */ /* 0x000fc8000fffe13f */
[----:B------:R-:W-:Y:S02]  /*01c0*/  USHF.L.U32 UR7, UR6, 0xb, URZ ;  /* 0x0000000b06077899 */ /* 0x000fe4000800063f */
[----:B------:R-:W-:Y:S02]  /*01d0*/  USHF.L.U32 UR6, UR6, 0x1, URZ ;  /* 0x0000000106067899 */ /* 0x000fe4000800063f */
[----:B0-----:R-:W-:Y:S02]  /*01e0*/  ULEA UR8, UR8, UR4, 0x18 ;  /* 0x0000000408087291 */ /* 0x001fe4000f8ec03f */
[----:B------:R-:W-:-:S04]  /*01f0*/  UIADD3 UR4, -UR5, 0x100000, URZ ;  /* 0x0010000005047890 */ /* 0x000fc8000fffe13f */
[----:B------:R-:W-:Y:S02]  /*0200*/  USHF.L.U32 UR5, UR4, 0xb, URZ ;  /* 0x0000000b04057899 */ /* 0x000fe4000800063f */
[----:B------:R-:W-:Y:S01]  /*0210*/  USHF.L.U32 UR4, UR4, 0x1, URZ ;  /* 0x0000000104047899 */ /* 0x000fe2000800063f */
[----:B------:R-:W0:Y:S11]  /*0220*/  FENCE.VIEW.ASYNC.S ;  /* 0x00000000000073c6 */ /* 0x000e360000000000 */
[----:B0-----:R0:W1:Y:S01]  /*0230*/  SYNCS.EXCH.64 URZ, [UR8], UR4 ;  /* 0x00000004083f75b2 */ /* 0x0010620008000100 */
[----:B------:R0:W2:Y:S01]  /*0240*/  SYNCS.EXCH.64 URZ, [UR8+0x20], UR6 ;  /* 0x00002006083f75b2 */ /* 0x0000a20008000100 */
[----:B------:R0:W3:Y:S01]  /*0250*/  SYNCS.EXCH.64 URZ, [UR8+0x8], UR4 ;  /* 0x00000804083f75b2 */ /* 0x0000e20008000100 */
[----:B------:R0:W4:Y:S01]  /*0260*/  SYNCS.EXCH.64 URZ, [UR8+0x28], UR6 ;  /* 0x00002806083f75b2 */ /* 0x0001220008000100 */
[----:B------:R0:W0:Y:S01]  /*0270*/  SYNCS.EXCH.64 URZ, [UR8+0x10], UR4 ;  /* 0x00001004083f75b2 */ /* 0x0000220008000100 */
[----:B------:R0:W0:Y:S01]  /*0280*/  SYNCS.EXCH.64 URZ, [UR8+0x30], UR6 ;  /* 0x00003006083f75b2 */ /* 0x0000220008000100 */
[----:B------:R0:W0:Y:S01]  /*0290*/  SYNCS.EXCH.64 URZ, [UR8+0x18], UR4 ;  /* 0x00001804083f75b2 */ /* 0x0000220008000100 */
[----:B------:R0:W0:Y:S01]  /*02a0*/  SYNCS.EXCH.64 URZ, [UR8+0x38], UR6 ;  /* 0x00003806083f75b2 */ /* 0x0000220008000100 */
[----:B------:R-:W-:Y:S01]  /*02b0*/  NOP ;  /* 0x0000000000007918 */ /* 0x000fe20000000000 */
.L_x_2:
[----:B------:R-:W-:Y:S01]  /*02c0*/  SHF.R.S32.HI R7, RZ, 0x1f, R18 ;  /* 0x0000001fff077819 */ /* 0x000fe20000011412 */
[----:B------:R-:W5:Y:S01]  /*02d0*/  SHFL.IDX PT, R0, R0, RZ, 0x1f ;  /* 0x00001fff00007589 */ /* 0x000f6200000e0000 */
[----:B0-----:R-:W0:Y:S01]  /*02e0*/  S2UR UR8, SR_CTAID.X ;  /* 0x00000000000879c3 */ /* 0x001e220000002500 */
[----:B------:R-:W-:Y:S02]  /*02f0*/  ELECT P0, URZ, PT ;  /* 0x00000000003f782f */ /* 0x000fe40003800000 */
[----:B------:R-:W-:Y:S01]  /*0300*/  LEA.HI R7, R7, R18, RZ, 0x7 ;  /* 0x0000001207077211 */ /* 0x000fe200078f38ff */
[----:B------:R-:W1:Y:S01]  /*0310*/  S2R R4, SR_CTAID.Y ;  /* 0x0000000000047919 */ /* 0x000e620000002600 */
[----:B------:R-:W-:Y:S01]  /*0320*/  SHF.R.S32.HI R8, RZ, 0x1f, R3 ;  /* 0x0000001fff087819 */ /* 0x000fe20000011403 */
[----:B------:R-:W-:Y:S01]  /*0330*/  ULDC UR4, c[0x0][0x150] ;  /* 0x0000540000047ab9 */ /* 0x000fe20000000800 */
[----:B------:R-:W-:Y:S01]  /*0340*/  LOP3.LUT R7, R7, 0xffffff80, RZ, 0xc0, !PT ;  /* 0xffffff8007077812 */ /* 0x000fe200078ec0ff */
[----:B------:R-:W-:Y:S01]  /*0350*/  NOP ;  /* 0x0000000000007918 */ /* 0x000fe20000000000 */
[----:B------:R-:W-:Y:S01]  /*0360*/  LEA.HI R8, R8, R3, RZ, 0x2 ;  /* 0x0000000308087211 */ /* 0x000fe200078f10ff */
[----:B------:R-:W2:Y:S01]  /*0370*/  LDC R10, c[0x0][0x144] ;  /* 0x00005100ff0a7b82 */ /* 0x000ea20000000800 */
[----:B------:R-:W-:Y:S01]  /*0380*/  NOP ;  /* 0x0000000000007918 */ /* 0x000fe20000000000 */
[----:B------:R-:W-:Y:S01]  /*0390*/  IMAD.IADD R6, R18, 0x1, -R7 ;  /* 0x0000000112067824 */ /* 0x000fe200078e0a07 */
[----:B------:R-:W-:-:S02]  /*03a0*/  LOP3.LUT R8, R8, 0x3ffffffc, RZ, 0xc0, !PT ;  /* 0x3ffffffc08087812 */ /* 0x000fc400078ec0ff */
[----:B------:R-:W-:Y:S02]  /*03b0*/  MOV R22, 0x1 ;  /* 0x0000000100167802 */ /* 0x000fe40000000f00 */
[----:B------:R-:W-:Y:S01]  /*03c0*/  SHF.R.S32.HI R7, RZ, 0x1f, R6 ;  /* 0x0000001fff077819 */ /* 0x000fe20000011406 */
[----:B------:R-:W-:Y:S01]  /*03d0*/  IMAD.IADD R8, R3, 0x1, -R8 ;  /* 0x0000000103087824 */ /* 0x000fe200078e0a08 */
[----:B------:R-:W3:Y:S01]  /*03e0*/  LDC R13, c[0x0][0x140] ;  /* 0x00005000ff0d7b82 */ /* 0x000ee20000000800 */
[----:B------:R-:W-:Y:S02]  /*03f0*/  ISETP.NE.AND P3, PT, R5, RZ, PT ;  /* 0x000000ff0500720c */ /* 0x000fe40003f65270 */
[----:B------:R-:W-:Y:S02]  /*0400*/  LEA.HI R7, R7, R6, RZ, 0x3 ;  /* 0x0000000607077211 */ /* 0x000fe400078f18ff */
[----:B-----5:R-:W-:Y:S02]  /*0410*/  ISETP.NE.OR P0, PT, R0, RZ, !P0 ;  /* 0x000000ff0000720c */ /* 0x020fe40004705670 */
[----:B------:R-:W-:-:S02]  /*0420*/  SHF.R.S32.HI R0, RZ, 0x3, R7 ;  /* 0x00000003ff007819 */ /* 0x000fc40000011407 */
[----:B------:R-:W-:Y:S02]  /*0430*/  SHF.R.S32.HI R7, RZ, 0x1f, R7 ;  /* 0x0000001fff077819 */ /* 0x000fe40000011407 */
[----:B0-----:R-:W-:Y:S02]  /*0440*/  I2FP.F32.U32 R9, UR8 ;  /* 0x0000000800097c45 */ /* 0x001fe40008201000 */
[----:B------:R-:W-:-:S03]  /*0450*/  LEA.HI R7, R7, R0, RZ, 0x2 ;  /* 0x0000000007077211 */ /* 0x000fc600078f10ff */
[----:B------:R-:W-:Y:S01]  /*0460*/  FMUL R9, R9, UR4 ;  /* 0x0000000409097c20 */ /* 0x000fe20008400000 */
[----:B------:R-:W-:Y:S01]  /*0470*/  LOP3.LUT R7, R7, 0xfffffffc, RZ, 0xc0, !PT ;  /* 0xfffffffc07077812 */ /* 0x000fe200078ec0ff */
[----:B------:R-:W-:Y:S01]  /*0480*/  VOTEU.ALL UP0, P0 ;  /* 0x00000000003f7886 */ /* 0x000fe20000000000 */
[----:B-1----:R-:W-:Y:S01]  /*0490*/  I2FP.F32.U32 R3, R4 ;  /* 0x0000000400037245 */ /* 0x002fe20000201000 */
[----:B------:R-:W-:Y:S01]  /*04a0*/  ULDC UR4, c[0x0][0x154] ;  /* 0x0000550000047ab9 */ /* 0x000fe20000000800 */
[----:B------:R-:W-:Y:S01]  /*04b0*/  VOTEU.ALL UP1, P0 ;  /* 0x00000000003f7886 */ /* 0x000fe20000020000 */
[----:B------:R-:W0:Y:S01]  /*04c0*/  F2I.U32.TRUNC.NTZ R9, R9 ;  /* 0x0000000900097305 */ /* 0x000e22000020f000 */
[----:B------:R-:W-:Y:S01]  /*04d0*/  IMAD.IADD R7, R0, 0x1, -R7 ;  /* 0x0000000100077824 */ /* 0x000fe200078e0a07 */
[----:B------:R-:W1:Y:S01]  /*04e0*/  @!UP0 S2UR UR7, SR_CgaCtaId ;  /* 0x00000000000789c3 */ /* 0x000e620000008800 */
[----:B------:R-:W-:Y:S01]  /*04f0*/  FMUL R12, R3, UR4 ;  /* 0x00000004030c7c20 */ /* 0x000fe20008400000 */
[----:B------:R-:W-:Y:S01]  /*0500*/  UMOV UR4, 0x20 ;  /* 0x0000002000047882 */ /* 0x000fe20000000000 */
[----:B------:R-:W-:Y:S01]  /*0510*/  IMAD R8, R8, 0x4, R7 ;  /* 0x0000000408087824 */ /* 0x000fe200078e0207 */
[----:B------:R-:W-:Y:S01]  /*0520*/  @!UP0 UMOV UR6, 0x400 ;  /* 0x0000040000068882 */ /* 0x000fe20000000000 */
[----:B------:R-:W-:-:S04]  /*0530*/  @!UP0 UIADD3 UR4, -UR4, 0x100000, URZ ;  /* 0x0010000004048890 */ /* 0x000fc8000fffe13f */
[----:B------:R-:W-:Y:S02]  /*0540*/  @!UP0 USHF.L.U32 UR5, UR4, 0xb, URZ ;  /* 0x0000000b04058899 */ /* 0x000fe4000800063f */
[----:B------:R-:W-:Y:S01]  /*0550*/  @!UP0 USHF.L.U32 UR4, UR4, 0x1, URZ ;  /* 0x0000000104048899 */ /* 0x000fe2000800063f */
[----:B---3--:R-:W-:Y:S01]  /*0560*/  ISETP.EQ.U32.AND P2, PT, R13, 0x1, PT ;  /* 0x000000010d00780c */ /* 0x008fe20003f42070 */
[----:B------:R-:W3:Y:S01]  /*0570*/  F2I.U32.TRUNC.NTZ R12, R12 ;  /* 0x0000000c000c7305 */ /* 0x000ee2000020f000 */
[----:B------:R-:W-:Y:S01]  /*0580*/  LEA.HI R0, R8, R8, RZ, 0x1 ;  /* 0x0000000808007211 */ /* 0x000fe200078f08ff */
[----:B------:R-:W5:Y:S03]  /*0590*/  LDC R7, c[0x0][0x148] ;  /* 0x00005200ff077b82 */ /* 0x000f660000000800 */
[----:B------:R-:W-:Y:S01]  /*05a0*/  LOP3.LUT R11, R0, 0xfffffffe, RZ, 0xc0, !PT ;  /* 0xfffffffe000b7812 */ /* 0x000fe200078ec0ff */
[----:B0-----:R-:W-:Y:S01]  /*05b0*/  IMAD.MOV R15, RZ, RZ, -R9 ;  /* 0x000000ffff0f7224 */ /* 0x001fe200078e0a09 */
[----:B------:R-:W-:-:S03]  /*05c0*/  SHF.R.S32.HI R9, RZ, 0x1f, R2 ;  /* 0x0000001fff097819 */ /* 0x000fc60000011402 */
[----:B--2---:R-:W-:Y:S01]  /*05d0*/  IMAD R3, R10, R15, UR8 ;  /* 0x000000080a037e24 */ /* 0x004fe2000f8e020f */
[----:B------:R-:W-:Y:S01]  /*05e0*/  LEA.HI R9, R9, R2, RZ, 0x2 ;  /* 0x0000000209097211 */ /* 0x000fe200078f10ff */
[C---:B------:R-:W-:Y:S02]  /*05f0*/  IMAD.IADD R0, R8.reuse, 0x1, -R11 ;  /* 0x0000000108007824 */ /* 0x040fe400078e0a0b */
[----:B------:R-:W-:Y:S01]  /*0600*/  IMAD.SHL.U32 R11, R8, 0x4, RZ ;  /* 0x00000004080b7824 */ /* 0x000fe200078e00ff */
[----:B------:R-:W-:Y:S01]  /*0610*/  LOP3.LUT R9, R9, 0xfffffffc, RZ, 0xc0, !PT ;  /* 0xfffffffc09097812 */ /* 0x000fe200078ec0ff */
[----:B---3--:R-:W-:Y:S01]  /*0620*/  IMAD.MOV R24, RZ, RZ, -R12 ;  /* 0x000000ffff187224 */ /* 0x008fe200078e0a0c */
[----:B------:R-:W-:Y:S01]  /*0630*/  ISETP.NE.AND P4, PT, R0, R3, PT ;  /* 0x000000030000720c */ /* 0x000fe20003f85270 */
[----:B-1----:R-:W-:Y:S01]  /*0640*/  @!UP0 ULEA UR6, UR7, UR6, 0x18 ;  /* 0x0000000607068291 */ /* 0x002fe2000f8ec03f */
[----:B------:R-:W-:Y:S01]  /*0650*/  LOP3.LUT R152, R8, 0xc, R11, 0x78, !PT ;  /* 0x0000000c08987812 */ /* 0x000fe200078e780b */
[----:B------:R-:W-:Y:S01]  /*0660*/  IMAD.IADD R0, R2, 0x1, -R9 ;  /* 0x0000000102007824 */ /* 0x000fe200078e0a09 */
[----:B------:R-:W-:Y:S01]  /*0670*/  VOTEU.ALL UP0, P0 ;  /* 0x00000000003f7886 */ /* 0x000fe20000000000 */
[----:B------:R-:W-:Y:S01]  /*0680*/  LOP3.LUT P0, RZ, R6, 0x7, RZ, 0xc0, !PT ;  /* 0x0000000706ff7812 */ /* 0x000fe2000780c0ff */
[----:B------:R-:W-:-:S02]  /*0690*/  VIADD R6, R5, 0xffffffff ;  /* 0xffffffff05067836 */ /* 0x000fc40000000000 */
[----:B------:R-:W-:Y:S01]  /*06a0*/  ISETP.NE.AND P1, PT, R0, 0x3, PT ;  /* 0x000000030000780c */ /* 0x000fe20003f25270 */
[----:B-----5:R-:W-:Y:S01]  /*06b0*/  IMAD R9, R7, R24, R4 ;  /* 0x0000001807097224 */ /* 0x020fe200078e0204 */
[----:B------:R-:W-:Y:S02]  /*06c0*/  ISETP.LT.U32.AND P0, PT, R152, 0x2, !P0 ;  /* 0x000000029800780c */ /* 0x000fe40004701070 */
[----:B------:R-:W-:Y:S01]  /*06d0*/  ISETP.EQ.OR P1, PT, R0, RZ, !P1 ;  /* 0x000000ff0000720c */ /* 0x000fe20004f22670 */
[----:B------:R-:W0:Y:S02]  /*06e0*/  FENCE.VIEW.ASYNC.S ;  /* 0x00000000000073c6 */ /* 0x000e240000000000 */
[----:B0-----:R0:W1:Y:S01]  /*06f0*/  @!UP0 SYNCS.EXCH.64 URZ, [UR6+0x50], UR4 ;  /* 0x00005004063f85b2 */ /* 0x0010620008000100 */
[----:B------:R-:W-:Y:S02]  /*0700*/  @P4 LEA.HI R2, R152, R152, RZ, 0x1 ;  /* 0x0000009898024211 */ /* 0x000fe400078f08ff */
[----:B------:R-:W-:-:S02]  /*0710*/  ISETP.EQ.AND P1, PT, R5, RZ, P1 ;  /* 0x000000ff0500720c */ /* 0x000fc40000f22270 */
[----:B------:R-:W-:Y:S02]  /*0720*/  @P4 SHF.R.S32.HI R2, RZ, 0x1, R2 ;  /* 0x00000001ff024819 */ /* 0x000fe40000011402 */
[----:B------:R-:W-:Y:S02]  /*0730*/  ISETP.GE.U32.AND P6, PT, R6, 0x2, PT ;  /* 0x000000020600780c */ /* 0x000fe40003fc6070 */
[----:B------:R-:W-:Y:S02]  /*0740*/  @P4 ISETP.NE.AND P5, PT, R2, R9, PT ;  /* 0x000000090200420c */ /* 0x000fe40003fa5270 */
[----:B------:R-:W-:Y:S02]  /*0750*/  SEL R9, RZ, 0x1, !P0 ;  /* 0x00000001ff097807 */ /* 0x000fe40004000000 */
[----:B------:R-:W-:Y:S02]  /*0760*/  @P4 SEL R22, RZ, 0x1, P5 ;  /* 0x00000001ff164807 */ /* 0x000fe40002800000 */
[----:B------:R-:W-:Y:S01]  /*0770*/  SEL R19, RZ, 0x1, !P1 ;  /* 0x00000001ff137807 */ /* 0x000fe20004800000 */
[----:B------:R0:W2:Y:S01]  /*0780*/  @!UP1 SYNCS.EXCH.64 URZ, [UR6+0x58], UR4 ;  /* 0x00005804063f95b2 */ /* 0x0000a20008000100 */
[----:B------:R-:W-:Y:S01]  /*0790*/  LOP3.LUT R22, R22, R9, RZ, 0xc0, !PT ;  /* 0x0000000916167212 */ /* 0x000fe200078ec0ff */
[----:B------:R-:W-:Y:S01]  /*07a0*/  NOP ;  /* 0x0000000000007918 */ /* 0x000fe20000000000 */
[----:B------:R-:W-:Y:S01]  /*07b0*/  SEL R19, R19, 0x2, P6 ;  /* 0x0000000213137807 */ /* 0x000fe20003000000 */
[----:B------:R-:W-:Y:S06]  /*07c0*/  @!P2 BRA `(.L_x_3) ;  /* 0x000000000008a947 */ /* 0x000fec0003800000 */
[----:B-12-4-:R-:W-:Y:S01]  /*07d0*/  UCGABAR_ARV ;  /* 0x00000000000079c7 */ /* 0x016fe20008000000 */
[----:B------:R-:W-:Y:S05]  /*07e0*/  BRA `(.L_x_4) ;  /* 0x0000000000047947 */ /* 0x000fea0003800000 */
.L_x_3:
[----:B-12-4-:R-:W-:Y:S01]  /*07f0*/  NOP ;  /* 0x0000000000007918 */ /* 0x016fe20000000000 */
.L_x_4:
[----:B------:R-:W1:Y:S01]  /*0800*/  LDC R2, c[0x0][0x65c] ;  /* 0x00019700ff027b82 */ /* 0x000e620000000800 */
[----:B------:R-:W-:Y:S02]  /*0810*/  IMAD.U32 R8, RZ, RZ, UR8 ;  /* 0x00000008ff087e24 */ /* 0x000fe4000f8e00ff */
[----:B------:R-:W-:Y:S01]  /*0820*/  IMAD.MOV.U32 R9, RZ, RZ, RZ ;  /* 0x000000ffff097224 */ /* 0x000fe200078e00ff */
[----:B-1----:R-:W-:-:S04]  /*0830*/  ISETP.NE.AND P1, PT, R2, 0x1, PT ;  /* 0x000000010200780c */ /* 0x002fc80003f25270 */
[----:B------:R-:W-:-:S09]  /*0840*/  P2R R5, PR, RZ, 0x2 ;  /* 0x00000002ff057803 */ /* 0x000fd20000000000 */
[----:B------:R-:W1:Y:S01]  /*0850*/  @P1 LDC R17, c[0x0][0x10] ;  /* 0x00000400ff111b82 */ /* 0x000e620000000800 */
[----:B------:R-:W-:Y:S02]  /*0860*/  @P1 IMAD.MOV.U32 R5, RZ, RZ, RZ ;  /* 0x000000ffff051224 */ /* 0x000fe400078e00ff */
[----:B------:R-:W-:-:S05]  /*0870*/  @P1 IMAD.MOV.U32 R13, RZ, RZ, RZ ;  /* 0x000000ffff0d1224 */ /* 0x000fca00078e00ff */
[----:B------:R-:W2:Y:S01]  /*0880*/  @!P1 LDC R11, c[0x0][0xc] ;  /* 0x00000300ff0b9b82 */ /* 0x000ea20000000800 */
[----:B-1----:R-:W-:-:S04]  /*0890*/  @P1 IMAD.WIDE.U32 R16, R17, UR8, R4 ;  /* 0x0000000811101c25 */ /* 0x002fc8000f8e0004 */
[----:B------:R-:W-:Y:S02]  /*08a0*/  @P1 IMAD.IADD R17, R17, 0x1, R13 ;  /* 0x0000000111111824 */ /* 0x000fe400078e020d */
[----:B--2---:R-:W-:-:S04]  /*08b0*/  @!P1 IMAD.WIDE.U32 R8, R4, R11, R8 ;  /* 0x0000000b04089225 */ /* 0x004fc800078e0008 */
[----:B------:R-:W-:Y:S02]  /*08c0*/  @!P1 IMAD.MOV.U32 R16, RZ, RZ, R8 ;  /* 0x000000ffff109224 */ /* 0x000fe400078e0008 */
[----:B------:R-:W-:Y:S01]  /*08d0*/  @!P1 IMAD.MOV.U32 R17, RZ, RZ, R9 ;  /* 0x000000ffff119224 */ /* 0x000fe200078e0009 */
[----:B------:R-:W-:Y:S06]  /*08e0*/  @!P2 BRA `(.L_x_5) ;  /* 0x00000000000ca947 */ /* 0x000fec0003800000 */
[----:B------:R-:W-:Y:S01]  /*08f0*/  UCGABAR_WAIT ;  /* 0x0000000000007dc7 */ /* 0x000fe20008000000 */
[----:B------:R-:W-:Y:S01]  /*0900*/  CCTL.IVALL ;  /* 0x00000000ff00798f */ /* 0x000fe20002000000 */
[----:B------:R-:W-:Y:S05]  /*0910*/  BRA `(.L_x_6) ;  /* 0x0000000000047947 */ /* 0x000fea0003800000 */
.L_x_5:
[----:B------:R-:W-:Y:S06]  /*0920*/  BAR.SYNC.DEFER_BLOCKING 0x0 ;  /* 0x0000000000007b1d */ /* 0x000fec0000010000 */
.L_x_6:
[----:B------:R-:W-:Y:S05]  /*0930*/  @!P3 BRA `(.L_x_7) ;  /* 0x000000a40078b947 */ /* 0x000fea0003800000 */
[----:B------:R-:W-:-:S13]  /*0940*/  ISETP.GT.U32.AND P0, PT, R6, 0x1, PT ;  /* 0x000000010600780c */ /* 0x000fda0003f04070 */
[----:B0-----:R-:W-:Y:S05]  /*0950*/  @P0 EXIT ;  /* 0x000000000000094d */ /* 0x001fea0003800000 */
[----:B------:R-:W-:Y:S01]  /*0960*/  ULDC.64 UR4, c[0x0][0x650] ;  /* 0x0001940000047ab9 */ /* 0x000fe20000000a00 */
[----:B------:R-:W-:Y:S01]  /*0970*/  PRMT R0, RZ, 0x7610, R0 ;  /* 0x00007610ff007816 */ /* 0x000fe20000000000 */
[----:B------:R-:W-:Y:S01]  /*0980*/  IMAD.MOV.U32 R154, RZ, RZ, -0x1 ;  /* 0xffffffffff9a7424 */ /* 0x000fe200078e00ff */
[----:B------:R-:W-:Y:S01]  /*0990*/  ISETP.GE.U32.AND P0, PT, R16, UR4, PT ;  /* 0x0000000410007c0c */ /* 0x000fe2000bf06070 */
[----:B------:R-:W-:Y:S01]  /*09a0*/  IMAD.MOV.U32 R23, RZ, RZ, -0x1 ;  /* 0xffffffffff177424 */ /* 0x000fe200078e00ff */
[----:B------:R-:W-:Y:S02]  /*09b0*/  MOV R153, 0xffffffff ;  /* 0xffffffff00997802 */ /* 0x000fe40000000f00 */
[----:B------:R-:W-:-:S13]  /*09c0*/  ISETP.GE.U32.AND.EX P0, PT, R17, UR5, PT, P0 ;  /* 0x0000000511007c0c */ /* 0x000fda000bf06100 */
[----:B------:R-:W-:Y:S05]  /*09d0*/  @P0 BRA `(.L_x_8) ;  /* 0x00000004002c0947 */ /* 0x000fea0003800000 */
[----:B------:R-:W0:Y:S01]  /*09e0*/  LDC.64 R20, c[0x0][0x628] ;  /* 0x00018a00ff147b82 */ /* 0x000e220000000a00 */
[----:B------:R-:W-:Y:S02]  /*09f0*/  IMAD.MOV.U32 R8, RZ, RZ, R16 ;  /* 0x000000ffff087224 */ /* 0x000fe400078e0010 */
[----:B------:R-:W-:-:S05]  /*0a00*/  IMAD.MOV.U32 R9, RZ, RZ, R17 ;  /* 0x000000ffff097224 */ /* 0x000fca00078e0011 */
[----:B------:R-:W1:Y:S08]  /*0a10*/  LDC R0, c[0x0][0x630] ;  /* 0x00018c00ff007b82 */ /* 0x000e700000000800 */
[----:B------:R-:W2:Y:S01]  /*0a20*/  LDC.64 R26, c[0x0][0x620] ;  /* 0x00018800ff1a7b82 */ /* 0x000ea20000000a00 */
[----:B0-----:R-:W-:-:S04]  /*0a30*/  ISETP.NE.U32.AND P0, PT, R20, RZ, PT ;  /* 0x000000ff1400720c */ /* 0x001fc80003f05070 */
[----:B------:R-:W-:-:S13]  /*0a40*/  ISETP.NE.AND.EX P0, PT, R21, RZ, PT, P0 ;  /* 0x000000ff1500720c */ /* 0x000fda0003f05300 */
[----:B-12---:R-:W-:Y:S05]  /*0a50*/  @!P0 BRA `(.L_x_9) ;  /* 0x0000000000288947 */ /* 0x006fea0003800000 */
[----:B------:R-:W0:Y:S02]  /*0a60*/  LDC R13, c[0x0][0x634] ;  /* 0x00018d00ff0d7b82 */ /* 0x000e240000000800 */
[----:B0-----:R-:W-:-:S05]  /*0a70*/  IADD3 R13, P0, R16, R13, RZ ;  /* 0x0000000d100d7210 */ /* 0x001fca0007f1e0ff */
[----:B------:R-:W-:-:S04]  /*0a80*/  IMAD.X R15, RZ, RZ, R17, P0 ;  /* 0x000000ffff0f7224 */ /* 0x000fc800000e0611 */
[----:B------:R-:W-:-:S04]  /*0a90*/  IMAD.WIDE.U32 R8, R15, R20, RZ ;  /* 0x000000140f087225 */ /* 0x000fc800078e00ff */
[----:B------:R-:W-:-:S04]  /*0aa0*/  IMAD.WIDE.U32 R10, P0, R13, R21, R8 ;  /* 0x000000150d0a7225 */ /* 0x000fc80007800008 */
[----:B------:R-:W-:-:S04]  /*0ab0*/  IMAD.WIDE.U32 R8, R13, R20, RZ ;  /* 0x000000140d087225 */ /* 0x000fc800078e00ff */
[----:B------:R-:W-:Y:S01]  /*0ac0*/  IMAD.X R13, RZ, RZ, RZ, P0 ;  /* 0x000000ffff0d7224 */ /* 0x000fe200000e06ff */
[----:B------:R-:W-:Y:S01]  /*0ad0*/  IADD3 RZ, P0, R9, R10, RZ ;  /* 0x0000000a09ff7210 */ /* 0x000fe20007f1e0ff */
[----:B------:R-:W-:-:S04]  /*0ae0*/  IMAD.MOV.U32 R12, RZ, RZ, R11 ;  /* 0x000000ffff0c7224 */ /* 0x000fc800078e000b */
[----:B------:R-:W-:-:S08]  /*0af0*/  IMAD.WIDE.U32.X R8, R15, R21, R12, P0 ;  /* 0x000000150f087225 */ /* 0x000fd000000e040c */
.L_x_9:
[----:B------:R-:W0:Y:S01]  /*0b00*/  LDC.64 R20, c[0x0][0x640] ;  /* 0x00019000ff147b82 */ /* 0x000e220000000a00 */
[--C-:B------:R-:W-:Y:S01]  /*0b10*/  SHF.R.U64 R28, R8, R0, R9.reuse ;  /* 0x00000000081c7219 */ /* 0x100fe20000001209 */
[----:B------:R-:W-:Y:S01]  /*0b20*/  IMAD R30, R7, R24, R4 ;  /* 0x00000018071e7224 */ /* 0x000fe200078e0204 */
[----:B------:R-:W-:Y:S01]  /*0b30*/  SHF.R.U32.HI R0, RZ, R0, R9 ;  /* 0x00000000ff007219 */ /* 0x000fe20000011609 */
[----:B------:R-:W-:Y:S01]  /*0b40*/  IMAD.MOV.U32 R23, RZ, RZ, 0x1 ;  /* 0x00000001ff177424 */ /* 0x000fe200078e00ff */
[----:B------:R-:W-:-:S03]  /*0b50*/  IADD3 R5, P0, RZ, -R28, RZ ;  /* 0x8000001cff057210 */ /* 0x000fc60007f1e0ff */
[----:B------:R-:W1:Y:S02]  /*0b60*/  LDC R6, c[0x0][0x618] ;  /* 0x00018600ff067b82 */ /* 0x000e640000000800 */
[----:B------:R-:W-:-:S04]  /*0b70*/  IMAD.X R9, RZ, RZ, ~R0, P0 ;  /* 0x000000ffff097224 */ /* 0x000fc800000e0e00 */
[-C--:B------:R-:W-:Y:S02]  /*0b80*/  IMAD R0, R9, R26.reuse, RZ ;  /* 0x0000001a09007224 */ /* 0x080fe400078e02ff */
[----:B------:R-:W2:Y:S01]  /*0b90*/  LDC R11, c[0x0][0x608] ;  /* 0x00018200ff0b7b82 */ /* 0x000ea20000000800 */
[----:B------:R-:W-:-:S04]  /*0ba0*/  IMAD.WIDE.U32 R8, R5, R26, R16 ;  /* 0x0000001a05087225 */ /* 0x000fc800078e0010 */
[----:B------:R-:W-:-:S03]  /*0bb0*/  IMAD R5, R5, R27, R0 ;  /* 0x0000001b05057224 */ /* 0x000fc600078e0200 */
[----:B------:R-:W3:Y:S01]  /*0bc0*/  LDC R12, c[0x0][0x658] ;  /* 0x00019600ff0c7b82 */ /* 0x000ee20000000800 */
[----:B0-----:R-:W-:Y:S02]  /*0bd0*/  ISETP.NE.U32.AND P0, PT, R20, RZ, PT ;  /* 0x000000ff1400720c */ /* 0x001fe40003f05070 */
[----:B------:R-:W-:Y:S01]  /*0be0*/  IADD3 R5, R9, R5, RZ ;  /* 0x0000000509057210 */ /* 0x000fe20007ffe0ff */
[----:B------:R-:W-:Y:S01]  /*0bf0*/  IMAD.MOV.U32 R9, RZ, RZ, -0x1 ;  /* 0xffffffffff097424 */ /* 0x000fe200078e00ff */
[----:B------:R-:W-:-:S03]  /*0c00*/  ISETP.NE.AND.EX P0, PT, R21, RZ, PT, P0 ;  /* 0x000000ff1500720c */ /* 0x000fc60003f05300 */
[----:B------:R-:W0:Y:S01]  /*0c10*/  LDC R15, c[0x0][0x600] ;  /* 0x00018000ff0f7b82 */ /* 0x000e220000000800 */
[-CC-:B-1----:R-:W-:Y:S02]  /*0c20*/  SHF.R.U64 R13, R8, R6.reuse, R5.reuse ;  /* 0x00000006080d7219 */ /* 0x182fe40000001205 */
[----:B------:R-:W-:-:S05]  /*0c30*/  SHF.R.U32.HI R0, RZ, R6, R5 ;  /* 0x00000006ff007219 */ /* 0x000fca0000011605 */
[----:B------:R-:W1:Y:S01]  /*0c40*/  LDC R14, c[0x0][0x648] ;  /* 0x00019200ff0e7b82 */ /* 0x000e620000000800 */
[-CC-:B--2---:R-:W-:Y:S02]  /*0c50*/  SHF.R.U64 R27, R13, R11.reuse, R0.reuse ;  /* 0x0000000b0d1b7219 */ /* 0x184fe40000001200 */
[----:B------:R-:W-:-:S05]  /*0c60*/  SHF.R.U32.HI R5, RZ, R11, R0 ;  /* 0x0000000bff057219 */ /* 0x000fca0000011600 */
[----:B------:R-:W2:Y:S01]  /*0c70*/  LDC R26, c[0x0][0x638] ;  /* 0x00018e00ff1a7b82 */ /* 0x000ea20000000800 */
[-CC-:B---3--:R-:W-:Y:S02]  /*0c80*/  SHF.R.U64 R24, R27, R12.reuse, R5.reuse ;  /* 0x0000000c1b187219 */ /* 0x188fe40000001205 */
[-C--:B------:R-:W-:Y:S02]  /*0c90*/  SHF.L.U32 R0, R9, R12.reuse, RZ ;  /* 0x0000000c09007219 */ /* 0x080fe400000006ff */
[----:B------:R-:W-:Y:S01]  /*0ca0*/  SHF.R.U32.HI R5, RZ, R12, R5 ;  /* 0x0000000cff057219 */ /* 0x000fe20000011605 */
[----:B------:R-:W-:Y:S01]  /*0cb0*/  IMAD.MOV.U32 R4, RZ, RZ, R24 ;  /* 0x000000ffff047224 */ /* 0x000fe200078e0018 */
[----:B------:R-:W-:Y:S01]  /*0cc0*/  LOP3.LUT R10, RZ, R0, RZ, 0x33, !PT ;  /* 0x00000000ff0a7212 */ /* 0x000fe200078e33ff */
[----:B------:R-:W3:Y:S01]  /*0cd0*/  LDC R25, c[0x0][0x610] ;  /* 0x00018400ff197b82 */ /* 0x000ee20000000800 */
[----:B------:R-:W-:Y:S05]  /*0ce0*/  @!P0 BRA `(.L_x_10) ;  /* 0x0000000000288947 */ /* 0x000fea0003800000 */
[----:B------:R-:W4:Y:S02]  /*0cf0*/  LDC R9, c[0x0][0x64c] ;  /* 0x00019300ff097b82 */ /* 0x000f240000000800 */
[----:B----4-:R-:W-:-:S05]  /*0d00*/  IADD3 R9, P0, R24, R9, RZ ;  /* 0x0000000918097210 */ /* 0x010fca0007f1e0ff */
        /* <DEDUP_REMOVED lines=8> */
.L_x_10:
[----:B-1----:R-:W-:Y:S01]  /*0d90*/  SHF.R.U64 R4, R4, R14, R5 ;  /* 0x0000000e04047219 */ /* 0x002fe20000001205 */
[----:B0-----:R-:W-:Y:S01]  /*0da0*/  VIADD R6, R15, 0xffffffff ;  /* 0xffffffff0f067836 */ /* 0x001fe20000000000 */
[----:B------:R-:W-:Y:S01]  /*0db0*/  SHF.L.U32 R0, R23, R12, RZ ;  /* 0x0000000c17007219 */ /* 0x000fe200000006ff */
[----:B------:R-:W-:Y:S01]  /*0dc0*/  IMAD.MOV.U32 R23, RZ, RZ, R28 ;  /* 0x000000ffff177224 */ /* 0x000fe200078e001c */
[----:B------:R-:W-:Y:S01]  /*0dd0*/  LOP3.LUT R5, R27, R10, RZ, 0xc0, !PT ;  /* 0x0000000a1b057212 */ /* 0x000fe200078ec0ff */
[----:B------:R-:W-:Y:S01]  /*0de0*/  IMAD.MOV R7, RZ, RZ, -R4 ;  /* 0x000000ffff077224 */ /* 0x000fe200078e0a04 */
[----:B------:R-:W-:Y:S02]  /*0df0*/  SEL R3, R3, R30, !P1 ;  /* 0x0000001e03037207 */ /* 0x000fe40004800000 */
[----:B------:R-:W-:Y:S01]  /*0e00*/  LOP3.LUT R6, R13, R6, RZ, 0xc0, !PT ;  /* 0x000000060d067212 */ /* 0x000fe200078ec0ff */
[----:B------:R-:W-:Y:S01]  /*0e10*/  IMAD R4, R0, R4, R5 ;  /* 0x0000000400047224 */ /* 0x000fe200078e0205 */
[----:B------:R-:W-:Y:S01]  /*0e20*/  MOV R5, 0x1 ;  /* 0x0000000100057802 */ /* 0x000fe20000000f00 */
[----:B--2---:R-:W-:-:S02]  /*0e30*/  IMAD R0, R7, R26, R24 ;  /* 0x0000001a07007224 */ /* 0x004fc400078e0218 */
[----:B---3--:R-:W-:Y:S02]  /*0e40*/  IMAD R3, R4, R25, R3 ;  /* 0x0000001904037224 */ /* 0x008fe400078e0203 */
[----:B------:R-:W-:Y:S01]  /*0e50*/  IMAD R4, R0, R15, R6 ;  /* 0x0000000f00047224 */ /* 0x000fe200078e0206 */
[----:B------:R-:W-:-:S04]  /*0e60*/  PRMT R0, R5, 0x7610, R0 ;  /* 0x0000761005007816 */ /* 0x000fc80000000000 */
[----:B------:R-:W-:Y:S02]  /*0e70*/  SEL R154, R4, R3, !P1 ;  /* 0x00000003049a7207 */ /* 0x000fe40004800000 */
[----:B------:R-:W-:-:S07]  /*0e80*/  SEL R153, R3, R4, !P1 ;  /* 0x0000000403997207 */ /* 0x000fce0004800000 */
.L_x_8:
[----:B------:R-:W-:-:S08]  /*0e90*/  NOP ;  /* 0x0000000000007918 */ /* 0x000fd00000000000 */
[----:B------:R-:W0:Y:S02]  /*0ea0*/  USETMAXREG.TRY_ALLOC.CTAPOOL UP0, 0xe8 ;  /* 0x000000e8000079c8 */ /* 0x000e240008000600 */
[----:B0-----:R-:W-:-:S13]  /*0eb0*/  PLOP3.LUT P0, PT, PT, PT, UP0, 0x80, 0x0 ;  /* 0x000000000000781c */ /* 0x001fda0003f0f008 */
[----:B------:R-:W-:Y:S05]  /*0ec0*/  @!P0 BRA `(.L_x_8) ;  /* 0xfffffffc00f08947 */ /* 0x000fea000383ffff */
[----:B------:R-:W-:Y:S01]  /*0ed0*/  ULDC.64 UR4, c[0x0][0x598] ;  /* 0x0001660000047ab9 */ /* 0x000fe20000000a00 */
[----:B------:R-:W-:Y:S01]  /*0ee0*/  ULDC.64 UR36, c[0x0][0x208] ;  /* 0x0000820000247ab9 */ /* 0x000fe20000000a00 */
[----:B------:R-:W-:-:S04]  /*0ef0*/  ISETP.NE.U32.AND P0, PT, RZ, UR4, PT ;  /* 0x00000004ff007c0c */ /* 0x000fc8000bf05070 */
[----:B------:R-:W-:-:S13]  /*0f00*/  ISETP.NE.AND.EX P0, PT, RZ, UR5, PT, P0 ;  /* 0x00000005ff007c0c */ /* 0x000fda000bf05300 */
[----:B------:R-:W-:Y:S05]  /*0f10*/  @!P0 BRA `(.L_x_11) ;  /* 0x00000000001c8947 */ /* 0x000fea0003800000 */
[----:B------:R-:W0:Y:S02]  /*0f20*/  LDC.64 R4, c[0x0][0x598] ;  /* 0x00016600ff047b82 */ /* 0x000e240000000a00 */
[----:B0-----:R-:W2:Y:S02]  /*0f30*/  LDG.E.64 R4, desc[UR36][R4.64] ;  /* 0x0000002404047981 */ /* 0x001ea4000c1e1b00 */
[----:B--2---:R-:W-:-:S04]  /*0f40*/  ISETP.NE.U32.AND P0, PT, R4, RZ, PT ;  /* 0x000000ff0400720c */ /* 0x004fc80003f05070 */
[----:B------:R-:W-:-:S13]  /*0f50*/  ISETP.NE.AND.EX P0, PT, R5, RZ, PT, P0 ;  /* 0x000000ff0500720c */ /* 0x000fda0003f05300 */
[----:B------:R-:W-:Y:S05]  /*0f60*/  @!P0 BRA `(.L_x_11) ;  /* 0x0000000000088947 */ /* 0x000fea0003800000 */
[----:B------:R0:W5:Y:S01]  /*0f70*/  LD.E R155, desc[UR36][R4.64] ;  /* 0x00000024049b7980 */ /* 0x000162000c101900 */
[----:B------:R-:W-:Y:S05]  /*0f80*/  BRA `(.L_x_12) ;  /* 0x0000000000247947 */ /* 0x000fea0003800000 */
.L_x_11:
[----:B------:R-:W-:Y:S02]  /*0f90*/  ULDC.64 UR4, c[0x0][0x588] ;  /* 0x0001620000047ab9 */ /* 0x000fe40000000a00 */
[----:B------:R-:W-:-:S04]  /*0fa0*/  ISETP.NE.U32.AND P0, PT, RZ, UR4, PT ;  /* 0x00000004ff007c0c */ /* 0x000fc8000bf05070 */
[----:B------:R-:W-:-:S13]  /*0fb0*/  ISETP.NE.AND.EX P0, PT, RZ, UR5, PT, P0 ;  /* 0x00000005ff007c0c */ /* 0x000fda000bf05300 */
[----:B------:R-:W-:Y:S05]  /*0fc0*/  @!P0 BRA `(.L_x_13) ;  /* 0x00000000000c8947 */ /* 0x000fea0003800000 */
[----:B------:R-:W0:Y:S02]  /*0fd0*/  LDC.64 R4, c[0x0][0x588] ;  /* 0x00016200ff047b82 */ /* 0x000e240000000a00 */
[----:B0-----:R1:W5:Y:S01]  /*0fe0*/  LDG.E R155, desc[UR36][R4.64] ;  /* 0x00000024049b7981 */ /* 0x001362000c1e1900 */
[----:B------:R-:W-:Y:S05]  /*0ff0*/  BRA `(.L_x_12) ;  /* 0x0000000000087947 */ /* 0x000fea0003800000 */
.L_x_13:
[----:B------:R-:W-:Y:S02]  /*1000*/  ULDC UR4, c[0x0][0x580] ;  /* 0x0001600000047ab9 */ /* 0x000fe40000000800 */
[----:B------:R-:W-:-:S07]  /*1010*/  IMAD.U32 R155, RZ, RZ, UR4 ;  /* 0x00000004ff9b7e24 */ /* 0x000fce000f8e00ff */
.L_x_12:
[----:B------:R-:W-:Y:S02]  /*1020*/  ULDC.64 UR4, c[0x0][0x5a0] ;  /* 0x0001680000047ab9 */ /* 0x000fe40000000a00 */
[----:B------:R-:W-:-:S04]  /*1030*/  ISETP.NE.U32.AND P0, PT, RZ, UR4, PT ;  /* 0x00000004ff007c0c */ /* 0x000fc8000bf05070 */
[----:B------:R-:W-:-:S13]  /*1040*/  ISETP.NE.AND.EX P0, PT, RZ, UR5, PT, P0 ;  /* 0x00000005ff007c0c */ /* 0x000fda000bf05300 */
[----:B------:R-:W-:Y:S05]  /*1050*/  @!P0 BRA `(.L_x_14) ;  /* 0x00000000001c8947 */ /* 0x000fea0003800000 */
[----:B01----:R-:W0:Y:S02]  /*1060*/  LDC.64 R4, c[0x0][0x5a0] ;  /* 0x00016800ff047b82 */ /* 0x003e240000000a00 */
[----:B0-----:R-:W2:Y:S02]  /*1070*/  LDG.E.64 R4, desc[UR36][R4.64] ;  /* 0x0000002404047981 */ /* 0x001ea4000c1e1b00 */
[----:B--2---:R-:W-:-:S04]  /*1080*/  ISETP.NE.U32.AND P0, PT, R4, RZ, PT ;  /* 0x000000ff0400720c */ /* 0x004fc80003f05070 */
[----:B------:R-:W-:-:S13]  /*1090*/  ISETP.NE.AND.EX P0, PT, R5, RZ, PT, P0 ;  /* 0x000000ff0500720c */ /* 0x000fda0003f05300 */
[----:B------:R-:W-:Y:S05]  /*10a0*/  @!P0 BRA `(.L_x_14) ;  /* 0x0000000000088947 */ /* 0x000fea0003800000 */
[----:B------:R0:W5:Y:S01]  /*10b0*/  LD.E R156, desc[UR36][R4.64] ;  /* 0x00000024049c7980 */ /* 0x000162000c101900 */
[----:B------:R-:W-:Y:S05]  /*10c0*/  BRA `(.L_x_15) ;  /* 0x0000000000247947 */ /* 0x000fea0003800000 */
.L_x_14:
[----:B------:R-:W-:Y:S02]  /*10d0*/  ULDC.64 UR4, c[0x0][0x590] ;  /* 0x0001640000047ab9 */ /* 0x000fe40000000a00 */
[----:B------:R-:W-:-:S04]  /*10e0*/  ISETP.NE.U32.AND P0, PT, RZ, UR4, PT ;  /* 0x00000004ff007c0c */ /* 0x000fc8000bf05070 */
[----:B------:R-:W-:-:S13]  /*10f0*/  ISETP.NE.AND.EX P0, PT, RZ, UR5, PT, P0 ;  /* 0x00000005ff007c0c */ /* 0x000fda000bf05300 */
[----:B------:R-:W-:Y:S05]  /*1100*/  @!P0 BRA `(.L_x_16) ;  /* 0x00000000000c8947 */ /* 0x000fea0003800000 */
[----:B------:R-:W2:Y:S02]  /*1110*/  LDC.64 R156, c[0x0][0x590] ;  /* 0x00016400ff9c7b82 */ /* 0x000ea40000000a00 */
[----:B--2---:R2:W5:Y:S01]  /*1120*/  LDG.E R156, desc[UR36][R156.64] ;  /* 0x000000249c9c7981 */ /* 0x004562000c1e1900 */
[----:B------:R-:W-:Y:S05]  /*1130*/  BRA `(.L_x_15) ;  /* 0x0000000000087947 */ /* 0x000fea0003800000 */
.L_x_16:
[----:B------:R-:W-:Y:S02]  /*1140*/  ULDC UR4, c[0x0][0x584] ;  /* 0x0001610000047ab9 */ /* 0x000fe40000000800 */
[----:B------:R-:W-:-:S07]  /*1150*/  IMAD.U32 R156, RZ, RZ, UR4 ;  /* 0x00000004ff9c7e24 */ /* 0x000fce000f8e00ff */
.L_x_15:
[----:B------:R-:W-:-:S13]  /*1160*/  LOP3.LUT P0, RZ, R0, 0xff, RZ, 0xc0, !PT ;  /* 0x000000ff00ff7812 */ /* 0x000fda000780c0ff */
[----:B------:R-:W-:Y:S05]  /*1170*/  @!P0 EXIT ;  /* 0x000000000000894d */ /* 0x000fea0003800000 */
[----:B------:R-:W-:Y:S01]  /*1180*/  ULDC UR4, c[0x0][0x28c] ;  /* 0x0000a30000047ab9 */ /* 0x000fe20000000800 */
[----:B------:R-:W-:Y:S01]  /*1190*/  LOP3.LUT R166, R19, 0x1, RZ, 0xfc, !PT ;  /* 0x0000000113a67812 */ /* 0x000fe200078efcff */
[----:B------:R-:W-:Y:S01]  /*11a0*/  UIADD3 UR4, UR4, 0x3f, URZ ;  /* 0x0000003f04047890 */ /* 0x000fe2000fffe03f */
[----:B------:R-:W-:Y:S01]  /*11b0*/  UMOV UR38, URZ ;  /* 0x0000003f00267c82 */ /* 0x000fe20008000000 */
[----:B------:R-:W-:Y:S02]  /*11c0*/  UMOV UR39, URZ ;  /* 0x0000003f00277c82 */ /* 0x000fe40008000000 */
[----:B------:R-:W-:-:S04]  /*11d0*/  USHF.R.S32.HI UR5, URZ, 0x1f, UR4 ;  /* 0x0000001f3f057899 */ /* 0x000fc80008011404 */
[----:B------:R-:W-:-:S04]  /*11e0*/  ULEA.HI UR5, UR5, UR4, URZ, 0x6 ;  /* 0x0000000405057291 */ /* 0x000fc8000f8f303f */
[----:B------:R-:W-:-:S12]  /*11f0*/  USHF.R.S32.HI UR40, URZ, 0x6, UR5 ;  /* 0x000000063f287899 */ /* 0x000fd80008011405 */
.L_x_288:
[----:B------:R-:W-:Y:S01]  /*1200*/  LOP3.LUT R0, R18, 0x80, RZ, 0xc0, !PT ;  /* 0x0000008012007812 */ /* 0x000fe200078ec0ff */
[----:B---3--:R-:W3:Y:S01]  /*1210*/  S2UR UR7, SR_CgaCtaId ;  /* 0x00000000000779c3 */ /* 0x008ee20000008800 */
[----:B------:R-:W-:Y:S02]  /*1220*/  UMOV UR6, 0x400 ;  /* 0x0000040000067882 */ /* 0x000fe40000000000 */
[----:B------:R-:W-:-:S06]  /*1230*/  SHF.R.U32.HI R0, RZ, 0x7, R0 ;  /* 0x00000007ff007819 */ /* 0x000fcc0000011600 */
[----:B----4-:R-:W4:Y:S01]  /*1240*/  SHFL.IDX PT, R0, R0, RZ, 0x1f ;  /* 0x00001fff00007589 */ /* 0x010f2200000e0000 */
[----:B---3--:R-:W-:Y:S01]  /*1250*/  ULEA UR6, UR7, UR6, 0x18 ;  /* 0x0000000607067291 */ /* 0x008fe2000f8ec03f */
[----:B----4-:R-:W-:-:S13]  /*1260*/  R2UR UR4, R0 ;  /* 0x00000000000472ca */ /* 0x010fda00000e0000 */
[----:B------:R-:W-:-:S04]  /*1270*/  ULEA.HI UR5, UR4, UR4, URZ, 0x1 ;  /* 0x0000000404057291 */ /* 0x000fc8000f8f083f */
[----:B------:R-:W-:-:S04]  /*1280*/  ULOP3.LUT UR5, UR5, 0x7fffe, URZ, 0xc0, !UPT ;  /* 0x0007fffe05057892 */ /* 0x000fc8000f8ec03f */
[----:B------:R-:W-:-:S03]  /*1290*/  UIADD3 UR5, UR4, -UR5, URZ ;  /* 0x8000000504057290 */ /* 0x000fc6000fffe03f */
[----:B------:R-:W-:Y:S01]  /*12a0*/  ULDC UR4, c[0x0][0x28c] ;  /* 0x0000a30000047ab9 */ /* 0x000fe20000000800 */
[----:B------:R-:W-:Y:S01]  /*12b0*/  ULEA UR5, UR5, UR6, 0xd ;  /* 0x0000000605057291 */ /* 0x000fe2000f8e683f */
[----:B------:R-:W-:-:S03]  /*12c0*/  ISETP.LT.AND P0, PT, RZ, UR4, PT ;  /* 0x00000004ff007c0c */ /* 0x000fc6000bf01270 */
[----:B------:R-:W-:-:S04]  /*12d0*/  UIADD3 UR5, UR5, 0x100, URZ ;  /* 0x0000010005057890 */ /* 0x000fc8000fffe03f */
[----:B------:R-:W-:-:S04]  /*12e0*/  USHF.R.U32.HI UR5, URZ, 0x4, UR5 ;  /* 0x000000043f057899 */ /* 0x000fc80008011605 */
[----:B------:R-:W-:Y:S02]  /*12f0*/  ULOP3.LUT UR41, UR5, 0x3fff, URZ, 0xc0, !UPT ;  /* 0x00003fff05297892 */ /* 0x000fe4000f8ec03f */
[----:B-12---:R-:W-:Y:S10]  /*1300*/  @P0 BRA `(.L_x_17) ;  /* 0x0000000000400947 */ /* 0x006ff40003800000 */
[----:B------:R-:W-:Y:S01]  /*1310*/  MOV R0, 0x0 ;  /* 0x0000000000007802 */ /* 0x000fe20000000f00 */
[----:B------:R-:W-:Y:S01]  /*1320*/  ULDC.64 UR4, c[0x4][0x68] ;  /* 0x01001a0000047ab9 */ /* 0x000fe20000000a00 */
[----:B------:R-:W-:Y:S01]  /*1330*/  ULDC.64 UR6, c[0x4][0x8] ;  /* 0x0100020000067ab9 */ /* 0x000fe20000000a00 */
[----:B01----:R-:W-:Y:S01]  /*1340*/  IMAD.U32 R4, RZ, RZ, UR4 ;  /* 0x00000004ff047e24 */ /* 0x003fe2000f8e00ff */
[----:B------:R0:W1:Y:S01]  /*1350*/  LDC.64 R14, c[0x4][R0] ;  /* 0x01000000000e7b82 */ /* 0x0000620000000a00 */
[----:B------:R-:W-:Y:S01]  /*1360*/  IMAD.U32 R5, RZ, RZ, UR5 ;  /* 0x00000005ff057e24 */ /* 0x000fe2000f8e00ff */
[----:B------:R-:W-:Y:S01]  /*1370*/  ULDC.64 UR4, c[0x4][0x70] ;  /* 0x01001c0000047ab9 */ /* 0x000fe20000000a00 */
[----:B------:R-:W-:Y:S01]  /*1380*/  IMAD.U32 R10, RZ, RZ, UR6 ;  /* 0x00000006ff0a7e24 */ /* 0x000fe2000f8e00ff */
[----:B------:R-:W-:Y:S01]  /*1390*/  MOV R11, UR7 ;  /* 0x00000007000b7c02 */ /* 0x000fe20008000f00 */
[----:B------:R-:W-:Y:S02]  /*13a0*/  IMAD.U32 R6, RZ, RZ, UR4 ;  /* 0x00000004ff067e24 */ /* 0x000fe4000f8e00ff */
[----:B------:R-:W-:-:S02]  /*13b0*/  IMAD.U32 R7, RZ, RZ, UR5 ;  /* 0x00000005ff077e24 */ /* 0x000fc4000f8e00ff */
[----:B------:R-:W-:Y:S02]  /*13c0*/  IMAD.MOV.U32 R8, RZ, RZ, 0x1e1 ;  /* 0x000001e1ff087424 */ /* 0x000fe400078e00ff */
[----:B------:R-:W-:Y:S02]  /*13d0*/  IMAD.MOV.U32 R12, RZ, RZ, 0x1 ;  /* 0x00000001ff0c7424 */ /* 0x000fe400078e00ff */
[----:B0-----:R-:W-:-:S07]  /*13e0*/  IMAD.MOV.U32 R13, RZ, RZ, RZ ;  /* 0x000000ffff0d7224 */ /* 0x001fce00078e00ff */
[----:B------:R-:W-:-:S07]  /*13f0*/  LEPC R20, `(.L_x_17) ;  /* 0x000000001014794e */ /* 0x000fce0000000000 */
[----:B-12--5:R-:W-:Y:S05]  /*1400*/  CALL.ABS.NOINC R14 ;  /* 0x000000000e007343 */ /* 0x026fea0003c00000 */
.L_x_17:
[----:B------:R-:W-:-:S13]  /*1410*/  ISETP.NE.AND P0, PT, R166, 0x3, PT ;  /* 0x00000003a600780c */ /* 0x000fda0003f05270 */
[----:B------:R-:W-:Y:S05]  /*1420*/  @!P0 BRA `(.L_x_18) ;  /* 0x0000000000048947 */ /* 0x000fea0003800000 */
[----:B------:R-:W-:Y:S01]  /*1430*/  BPT.TRAP 0x1 ;  /* 0x000000040000795c */ /* 0x000fe20000300000 */
.L_x_18:
[----:B------:R-:W3:Y:S01]  /*1440*/  S2UR UR5, SR_CgaCtaId ;  /* 0x00000000000579c3 */ /* 0x000ee20000008800 */
[----:B------:R-:W-:Y:S01]  /*1450*/  UMOV UR4, 0x400 ;  /* 0x0000040000047882 */ /* 0x000fe20000000000 */
[----:B------:R-:W-:Y:S02]  /*1460*/  IMAD.U32 R0, RZ, RZ, UR38 ;  /* 0x00000026ff007e24 */ /* 0x000fe4000f8e00ff */
[----:B------:R-:W-:-:S03]  /*1470*/  IMAD.U32 R3, RZ, RZ, UR39 ;  /* 0x00000027ff037e24 */ /* 0x000fc6000f8e00ff */
[----:B------:R-:W-:Y:S01]  /*1480*/  SHF.L.U32 R0, R0, 0x1f, RZ ;  /* 0x0000001f00007819 */ /* 0x000fe200000006ff */
[----:B---3--:R-:W-:-:S06]  /*1490*/  ULEA UR4, UR5, UR4, 0x18 ;  /* 0x0000000405047291 */ /* 0x008fcc000f8ec03f */
[----:B------:R-:W-:-:S04]  /*14a0*/  IMAD.U32 R6, RZ, RZ, UR4 ;  /* 0x00000004ff067e24 */ /* 0x000fc8000f8e00ff */
[----:B------:R-:W-:-:S04]  /*14b0*/  IMAD R3, R3, 0x8, R6 ;  /* 0x0000000803037824 */ /* 0x000fc800078e0206 */
[----:B------:R3:W4:Y:S01]  /*14c0*/  SYNCS.PHASECHK.TRANS64.TRYWAIT P1, [R3+URZ], R0 ;  /* 0x00000000030075a7 */ /* 0x000722000802017f */
[----:B------:R-:W-:Y:S05]  /*14d0*/  @!P0 BRA `(.L_x_19) ;  /* 0x0000000000048947 */ /* 0x000fea0003800000 */
[----:B------:R-:W-:Y:S01]  /*14e0*/  BPT.TRAP 0x1 ;  /* 0x000000040000795c */ /* 0x000fe20000300000 */
.L_x_19:
[----:B----4-:R-:W-:Y:S05]  /*14f0*/  @P1 BRA `(.L_x_20) ;  /* 0x0000000000081947 */ /* 0x010fea0003800000 */
[----:B------:R-:W4:Y:S02]  /*1500*/  SYNCS.PHASECHK.TRANS64.TRYWAIT P1, [R3+URZ], R0 ;  /* 0x00000000030075a7 */ /* 0x000f24000802017f */
[----:B----4-:R-:W-:Y:S05]  /*1510*/  @!P1 BRA `(.L_x_21) ;  /* 0x000000ac00f09947 */ /* 0x010fea0003800000 */
.L_x_20:
[----:B------:R-:W-:-:S04]  /*1520*/  UISETP.LT.AND UP0, UPT, UR40, 0x1, UPT ;  /* 0x000000012800788c */ /* 0x000fc8000bf01270 */
[----:B------:R-:W-:-:S06]  /*1530*/  USEL UR4, UR40, 0x1, UP0 ;  /* 0x0000000128047887 */ /* 0x000fcc0008000000 */
[----:B---34-:R-:W-:Y:S01]  /*1540*/  IMAD.U32 R0, RZ, RZ, UR4 ;  /* 0x00000004ff007e24 */ /* 0x018fe2000f8e00ff */
[----:B------:R-:W-:Y:S05]  /*1550*/  WARPSYNC.ALL ;  /* 0x0000000000007948 */ /* 0x000fea0003800000 */
[----:B------:R-:W-:-:S04]  /*1560*/  IADD3 R0, -R0, UR40, RZ ;  /* 0x0000002800007c10 */ /* 0x000fc8000fffe1ff */
[----:B------:R-:W-:Y:S02]  /*1570*/  ISETP.GE.AND P1, PT, R0, 0x1, PT ;  /* 0x000000010000780c */ /* 0x000fe40003f26270 */
[----:B------:R-:W-:Y:S01]  /*1580*/  R2UR UR4, R6 ;  /* 0x00000000060472ca */ /* 0x000fe200000e0000 */
[----:B------:R-:W-:Y:S01]  /*1590*/  WARPGROUP.ARRIVE ;  /* 0x00000000000079c5 */ /* 0x000fe20000000000 */
[----:B------:R-:W-:Y:S01]  /*15a0*/  UMOV UR9, 0x40000040 ;  /* 0x4000004000097882 */ /* 0x000fe20000000000 */
[----:B------:R-:W-:-:S10]  /*15b0*/  UMOV UR11, 0x40000040 ;  /* 0x40000040000b7882 */ /* 0x000fd40000000000 */
[----:B------:R-:W-:-:S04]  /*15c0*/  UIADD3 UR4, UR4, 0x20100, URZ ;  /* 0x0002010004047890 */ /* 0x000fc8000fffe03f */
[----:B------:R-:W-:-:S04]  /*15d0*/  USHF.R.U32.HI UR4, URZ, 0x4, UR4 ;  /* 0x000000043f047899 */ /* 0x000fc80008011604 */
[----:B------:R-:W-:Y:S02]  /*15e0*/  ULOP3.LUT UR5, UR4, 0x3fff, URZ, 0xc0, !UPT ;  /* 0x00003fff04057892 */ /* 0x000fe4000f8ec03f */
[----:B------:R-:W-:Y:S02]  /*15f0*/  ULOP3.LUT UR4, UR41, 0x10000, URZ, 0xfc, !UPT ;  /* 0x0001000029047892 */ /* 0x000fe4000f8efc3f */
[----:B------:R-:W-:Y:S02]  /*1600*/  ULOP3.LUT UR5, UR5, 0x10000, URZ, 0xfc, !UPT ;  /* 0x0001000005057892 */ /* 0x000fe4000f8efc3f */
[----:B------:R-:W-:Y:S02]  /*1610*/  ULEA UR6, UR39, UR4, 0xb ;  /* 0x0000000427067291 */ /* 0x000fe4000f8e583f */
[----:B------:R-:W-:-:S05]  /*1620*/  ULEA UR7, UR39, UR5, 0xa ;  /* 0x0000000527077291 */ /* 0x000fca000f8e503f */
[----:B------:R-:W-:Y:S02]  /*1630*/  UMOV UR8, UR6 ;  /* 0x0000000600087c82 */ /* 0x000fe40008000000 */
[----:B------:R-:W-:Y:S02]  /*1640*/  UMOV UR10, UR7 ;  /* 0x00000007000a7c82 */ /* 0x000fe40008000000 */
[----:B------:R-:W-:Y:S01]  /*1650*/  HGMMA.64x128x16.F32 R88, gdesc[UR8], RZ, !UPT, gsb0 ;  /* 0x01e00000085879f0 */ /* 0x000fe2000c0008ff */
[----:B------:R-:W-:Y:S01]  /*1660*/  UIADD3 UR8, UR6, 0x400, URZ ;  /* 0x0000040006087890 */ /* 0x000fe2000fffe03f */
[----:B------:R-:W-:Y:S01]  /*1670*/  UMOV UR9, 0x40000040 ;  /* 0x4000004000097882 */ /* 0x000fe20000000000 */
[----:B------:R-:W-:Y:S02]  /*1680*/  WARPGROUP.DEPBAR.LE gsb0, 0x0 ;  /* 0x00008000000079c5 */ /* 0x000fe40000010000 */
[----:B------:R-:W-:-:S07]  /*1690*/  WARPGROUP.ARRIVE ;  /* 0x00000000000079c5 */ /* 0x000fce0000000000 */
[----:B------:R-:W-:Y:S01]  /*16a0*/  HGMMA.64x128x16.F32 R24, gdesc[UR8], RZ, !UPT, gsb0 ;  /* 0x01e00000081879f0 */ /* 0x000fe2000c0008ff */
[----:B------:R-:W-:Y:S02]  /*16b0*/  UIADD3 UR8, UR6, 0x2, URZ ;  /* 0x0000000206087890 */ /* 0x000fe4000fffe03f */
[----:B------:R-:W-:Y:S01]  /*16c0*/  UIADD3 UR10, UR7, 0x2, URZ ;  /* 0x00000002070a7890 */ /* 0x000fe2000fffe03f */
[----:B------:R-:W-:Y:S01]  /*16d0*/  UMOV UR9, 0x40000040 ;  /* 0x4000004000097882 */ /* 0x000fe20000000000 */
[----:B------:R-:W-:Y:S01]  /*16e0*/  UMOV UR11, 0x40000040 ;  /* 0x40000040000b7882 */ /* 0x000fe20000000000 */
[----:B------:R-:W-:Y:S02]  /*16f0*/  WARPGROUP.DEPBAR.LE gsb0, 0x0 ;  /* 0x00008000000079c5 */ /* 0x000fe40000010000 */
[----:B------:R-:W-:-:S06]  /*1700*/  WARPGROUP.ARRIVE ;  /* 0x00000000000079c5 */ /* 0x000fcc0000000000 */
[----:B------:R-:W-:Y:S01]  /*1710*/  HGMMA.64x128x16.F32 R88, gdesc[UR8], R88, gsb0 ;  /* 0x01e00000085879f0 */ /* 0x000fe20008000858 */
[----:B------:R-:W-:Y:S01]  /*1720*/  UIADD3 UR8, UR6, 0x402, URZ ;  /* 0x0000040206087890 */ /* 0x000fe2000fffe03f */
[----:B------:R-:W-:Y:S01]  /*1730*/  UMOV UR9, 0x40000040 ;  /* 0x4000004000097882 */ /* 0x000fe20000000000 */
[----:B------:R-:W-:Y:S02]  /*1740*/  WARPGROUP.DEPBAR.LE gsb0, 0x0 ;  /* 0x00008000000079c5 */ /* 0x000fe40000010000 */
[----:B------:R-:W-:-:S07]  /*1750*/  WARPGROUP.ARRIVE ;  /* 0x00000000000079c5 */ /* 0x000fce0000000000 */
[----:B------:R-:W-:Y:S01]  /*1760*/  HGMMA.64x128x16.F32 R24, gdesc[UR8], R24, gsb0 ;  /* 0x01e00000081879f0 */ /* 0x000fe20008000818 */
        /* <DEDUP_REMOVED lines=23> */
[----:B------:R-:W-:Y:S03]  /*18e0*/  HGMMA.64x128x16.F32 R24, gdesc[UR8], R24, gsb0 ;  /* 0x01e00000081879f0 */ /* 0x000fe60008000818 */
[----:B------:R-:W-:Y:S02]  /*18f0*/  WARPGROUP.DEPBAR.LE gsb0, 0x0 ;  /* 0x00008000000079c5 */ /* 0x000fe40000010000 */
[----:B------:R-:W-:Y:S05]  /*1900*/  @!P1 BRA `(.L_x_22) ;  /* 0x0000000400749947 */ /* 0x000fea0003800000 */
[----:B------:R-:W-:Y:S02]  /*1910*/  UIADD3 UR6, UR39, 0x1, URZ ;  /* 0x0000000127067890 */ /* 0x000fe4000fffe03f */
[----:B------:R-:W-:Y:S02]  /*1920*/  MOV R3, UR39 ;  /* 0x0000002700037c02 */ /* 0x000fe40008000f00 */
[----:B------:R-:W-:-:S04]  /*1930*/  UISETP.NE.AND UP0, UPT, UR6, 0x4, UPT ;  /* 0x000000040600788c */ /* 0x000fc8000bf05270 */
[----:B------:R-:W-:Y:S02]  /*1940*/  USEL UR7, URZ, 0x1, UP0 ;  /* 0x000000013f077887 */ /* 0x000fe40008000000 */
[----:B------:R-:W-:Y:S02]  /*1950*/  USEL UR6, UR6, URZ, UP0 ;  /* 0x0000003f06067287 */ /* 0x000fe40008000000 */
[----:B------:R-:W-:-:S06]  /*1960*/  ULOP3.LUT UR7, UR38, UR7, URZ, 0x3c, !UPT ;  /* 0x0000000726077292 */ /* 0x000fcc000f8e3c3f */
[----:B------:R-:W-:-:S07]  /*1970*/  IMAD.U32 R7, RZ, RZ, UR7 ;  /* 0x00000007ff077e24 */ /* 0x000fce000f8e00ff */
.L_x_29:
[----:B------:R-:W-:Y:S05]  /*1980*/  @!P0 BRA `(.L_x_23) ;  /* 0x0000000000048947 */ /* 0x000fea0003800000 */
[----:B------:R-:W-:Y:S01]  /*1990*/  BPT.TRAP 0x1 ;  /* 0x000000040000795c */ /* 0x000fe20000300000 */
.L_x_23:
[----:B------:R-:W3:Y:S01]  /*19a0*/  S2UR UR8, SR_CgaCtaId ;  /* 0x00000000000879c3 */ /* 0x000ee20000008800 */
[----:B------:R-:W-:Y:S01]  /*19b0*/  UMOV UR7, 0x400 ;  /* 0x0000040000077882 */ /* 0x000fe20000000000 */
[----:B01----:R-:W-:Y:S01]  /*19c0*/  IMAD.U32 R5, RZ, RZ, UR6 ;  /* 0x00000006ff057e24 */ /* 0x003fe2000f8e00ff */
[----:B------:R-:W-:Y:S01]  /*19d0*/  SHF.L.U32 R4, R7, 0x1f, RZ ;  /* 0x0000001f07047819 */ /* 0x000fe200000006ff */
[----:B---3--:R-:W-:-:S06]  /*19e0*/  ULEA UR7, UR8, UR7, 0x18 ;  /* 0x0000000708077291 */ /* 0x008fcc000f8ec03f */
[----:B------:R-:W-:-:S04]  /*19f0*/  IMAD.U32 R6, RZ, RZ, UR7 ;  /* 0x00000007ff067e24 */ /* 0x000fc8000f8e00ff */
[----:B------:R-:W-:-:S04]  /*1a00*/  IMAD R5, R5, 0x8, R6 ;  /* 0x0000000805057824 */ /* 0x000fc800078e0206 */
[----:B------:R0:W1:Y:S01]  /*1a10*/  SYNCS.PHASECHK.TRANS64.TRYWAIT P1, [R5+URZ], R4 ;  /* 0x00000004050075a7 */ /* 0x000062000802017f */
[----:B------:R-:W-:Y:S05]  /*1a20*/  @!P0 BRA `(.L_x_24) ;  /* 0x0000000000048947 */ /* 0x000fea0003800000 */
[----:B------:R-:W-:Y:S01]  /*1a30*/  BPT.TRAP 0x1 ;  /* 0x000000040000795c */ /* 0x000fe20000300000 */
.L_x_24:
[----:B-1----:R-:W-:Y:S05]  /*1a40*/  @P1 BRA `(.L_x_25) ;  /* 0x0000000000081947 */ /* 0x002fea0003800000 */
[----:B------:R-:W1:Y:S02]  /*1a50*/  SYNCS.PHASECHK.TRANS64.TRYWAIT P1, [R5+URZ], R4 ;  /* 0x00000004050075a7 */ /* 0x000e64000802017f */
[----:B-1----:R-:W-:Y:S05]  /*1a60*/  @!P1 BRA `(.L_x_26) ;  /* 0x000000a800b09947 */ /* 0x002fea0003800000 */
.L_x_25:
[----:B------:R-:W-:Y:S01]  /*1a70*/  ULEA UR7, UR6, UR4, 0xb ;  /* 0x0000000406077291 */ /* 0x000fe2000f8e583f */
[----:B------:R-:W-:Y:S01]  /*1a80*/  WARPGROUP.ARRIVE ;  /* 0x00000000000079c5 */ /* 0x000fe20000000000 */
[----:B------:R-:W-:Y:S01]  /*1a90*/  ULEA UR12, UR6, UR5, 0xa ;  /* 0x00000005060c7291 */ /* 0x000fe2000f8e503f */
[----:B------:R-:W-:Y:S01]  /*1aa0*/  UMOV UR9, 0x40000040 ;  /* 0x4000004000097882 */ /* 0x000fe20000000000 */
[----:B------:R-:W-:-:S03]  /*1ab0*/  UMOV UR11, 0x40000040 ;  /* 0x40000040000b7882 */ /* 0x000fc60000000000 */
[----:B------:R-:W-:Y:S02]  /*1ac0*/  UMOV UR8, UR7 ;  /* 0x0000000700087c82 */ /* 0x000fe40008000000 */
[----:B------:R-:W-:Y:S02]  /*1ad0*/  UMOV UR10, UR12 ;  /* 0x0000000c000a7c82 */ /* 0x000fe40008000000 */
        /* <DEDUP_REMOVED lines=44> */
[----:B------:R-:W-:Y:S01]  /*1da0*/  BPT.TRAP 0x1 ;  /* 0x000000040000795c */ /* 0x000fe20000300000 */
.L_x_27:
[----:B------:R-:W-:-:S13]  /*1db0*/  ISETP.NE.AND P1, PT, R22, RZ, PT ;  /* 0x000000ff1600720c */ /* 0x000fda0003f25270 */
[----:B01----:R-:W-:-:S04]  /*1dc0*/  @P1 IMAD R4, R3, 0x8, R6 ;  /* 0x0000000803041824 */ /* 0x003fc800078e0206 */
[----:B------:R-:W-:-:S05]  /*1dd0*/  @P1 VIADD R5, R4, 0x20 ;  /* 0x0000002004051836 */ /* 0x000fca0000000000 */
[----:B------:R-:W-:-:S04]  /*1de0*/  @P1 PRMT R5, R152, 0x654, R5 ;  /* 0x0000065498051816 */ /* 0x000fc80000000005 */
[----:B------:R0:W-:Y:S01]  /*1df0*/  @P1 SYNCS.ARRIVE.TRANS64.RED.A1T0 RZ, [R5+URZ], RZ ;  /* 0x000000ff05ff19a7 */ /* 0x0001e2000810043f */
[----:B------:R-:W-:-:S13]  /*1e00*/  ISETP.GT.U32.AND P1, PT, R19, 0x1, PT ;  /* 0x000000011300780c */ /* 0x000fda0003f24070 */
[----:B0-----:R-:W-:Y:S05]  /*1e10*/  @P1 BRA `(.L_x_28) ;  /* 0x0000000000041947 */ /* 0x001fea0003800000 */
[----:B------:R-:W-:Y:S01]  /*1e20*/  BPT.TRAP 0x1 ;  /* 0x000000040000795c */ /* 0x000fe20000300000 */
.L_x_28:
[----:B------:R-:W-:Y:S01]  /*1e30*/  UIADD3 UR6, UR6, 0x1, URZ ;  /* 0x0000000106067890 */ /* 0x000fe2000fffe03f */
[C---:B------:R-:W-:Y:S01]  /*1e40*/  ISETP.GT.AND P2, PT, R0.reuse, 0x1, PT ;  /* 0x000000010000780c */ /* 0x040fe20003f44270 */
[----:B------:R-:W-:Y:S02]  /*1e50*/  VIADD R3, R3, 0x1 ;  /* 0x0000000103037836 */ /* 0x000fe40000000000 */
[----:B------:R-:W-:Y:S01]  /*1e60*/  UISETP.NE.AND UP0, UPT, UR6, 0x4, UPT ;  /* 0x000000040600788c */ /* 0x000fe2000bf05270 */
[----:B------:R-:W-:Y:S02]  /*1e70*/  VIADD R0, R0, 0xffffffff ;  /* 0xffffffff00007836 */ /* 0x000fe40000000000 */
[C---:B------:R-:W-:Y:S01]  /*1e80*/  ISETP.NE.AND P1, PT, R3.reuse, 0x4, PT ;  /* 0x000000040300780c */ /* 0x040fe20003f25270 */
[----:B------:R-:W-:Y:S02]  /*1e90*/  USEL UR7, URZ, 0x1, UP0 ;  /* 0x000000013f077887 */ /* 0x000fe40008000000 */
[----:B------:R-:W-:Y:S01]  /*1ea0*/  USEL UR6, UR6, URZ, UP0 ;  /* 0x0000003f06067287 */ /* 0x000fe20008000000 */
[----:B------:R-:W-:-:S03]  /*1eb0*/  SEL R3, R3, RZ, P1 ;  /* 0x000000ff03037207 */ /* 0x000fc60000800000 */
[----:B------:R-:W-:Y:S01]  /*1ec0*/  LOP3.LUT R7, R7, UR7, RZ, 0x3c, !PT ;  /* 0x0000000707077c12 */ /* 0x000fe2000f8e3cff */
[----:B------:R-:W-:Y:S07]  /*1ed0*/  @P2 BRA `(.L_x_29) ;  /* 0xfffffff800a82947 */ /* 0x000fee000383ffff */
.L_x_22:
[----:B------:R-:W3:Y:S02]  /*1ee0*/  LDC R0, c[0x0][0x28c] ;  /* 0x0000a300ff007b82 */ /* 0x000ee40000000800 */
[----:B---3--:R-:W-:-:S13]  /*1ef0*/  ISETP.GE.AND P1, PT, R0, 0x1, PT ;  /* 0x000000010000780c */ /* 0x008fda0003f26270 */
[----:B------:R-:W-:Y:S05]  /*1f00*/  @!P1 BRA `(.L_x_30) ;  /* 0x0000000000409947 */ /* 0x000fea0003800000 */
[----:B------:R-:W-:Y:S05]  /*1f10*/  @!P0 BRA `(.L_x_31) ;  /* 0x0000000000048947 */ /* 0x000fea0003800000 */
[----:B------:R-:W-:Y:S01]  /*1f20*/  BPT.TRAP 0x1 ;  /* 0x000000040000795c */ /* 0x000fe20000300000 */
.L_x_31:
[----:B------:R-:W-:Y:S01]  /*1f30*/  ISETP.NE.AND P0, PT, R22, RZ, PT ;  /* 0x000000ff1600720c */ /* 0x000fe20003f05270 */
[----:B------:R-:W-:-:S12]  /*1f40*/  UISETP.LT.AND UP1, UPT, UR40, 0x1, UPT ;  /* 0x000000012800788c */ /* 0x000fd8000bf21270 */
[----:B------:R-:W-:-:S05]  /*1f50*/  VOTEU.ANY UP0, P0 ;  /* 0x00000000003f7886 */ /* 0x000fca0000000100 */
[----:B------:R-:W-:-:S04]  /*1f60*/  @UP0 USEL UR4, UR40, 0x1, UP1 ;  /* 0x0000000128040887 */ /* 0x000fc80008800000 */
[----:B------:R-:W-:-:S06]  /*1f70*/  @UP0 UIADD3 UR4, UR39, UR40, -UR4 ;  /* 0x0000002827040290 */ /* 0x000fcc000fffe804 */
[----:B------:R-:W-:-:S05]  /*1f80*/  MOV R0, UR4 ;  /* 0x0000000400007c02 */ /* 0x000fca0008000f00 */
[----:B------:R-:W-:-:S05]  /*1f90*/  @P0 IMAD.SHL.U32 R0, R0, 0x8, RZ ;  /* 0x0000000800000824 */ /* 0x000fca00078e00ff */
[----:B------:R-:W-:-:S04]  /*1fa0*/  @P0 LOP3.LUT R0, R0, 0x18, RZ, 0xc0, !PT ;  /* 0x0000001800000812 */ /* 0x000fc800078ec0ff */
[----:B------:R-:W-:-:S04]  /*1fb0*/  @P0 IADD3 R3, R6, 0x20, R0 ;  /* 0x0000002006030810 */ /* 0x000fc80007ffe000 */
[----:B------:R-:W-:-:S04]  /*1fc0*/  @P0 PRMT R3, R152, 0x654, R3 ;  /* 0x0000065498030816 */ /* 0x000fc80000000003 */
[----:B------:R3:W-:Y:S01]  /*1fd0*/  @P0 SYNCS.ARRIVE.TRANS64.RED.A1T0 RZ, [R3+URZ], RZ ;  /* 0x000000ff03ff09a7 */ /* 0x0007e2000810043f */
[----:B------:R-:W-:-:S13]  /*1fe0*/  ISETP.GT.U32.AND P0, PT, R19, 0x1, PT ;  /* 0x000000011300780c */ /* 0x000fda0003f04070 */
[----:B---3--:R-:W-:Y:S05]  /*1ff0*/  @P0 BRA `(.L_x_30) ;  /* 0x0000000000040947 */ /* 0x008fea0003800000 */
[----:B------:R-:W-:Y:S01]  /*2000*/  BPT.TRAP 0x1 ;  /* 0x000000040000795c */ /* 0x000fe20000300000 */
.L_x_30:
[----:B------:R-:W3:Y:S01]  /*2010*/  LDC R6, c[0x0][0x288] ;  /* 0x0000a200ff067b82 */ /* 0x000ee20000000800 */
[--C-:B------:R-:W-:Y:S01]  /*2020*/  SHF.R.U32.HI R0, RZ, 0x2, R18.reuse ;  /* 0x00000002ff007819 */ /* 0x100fe20000011612 */
[----:B------:R-:W-:Y:S01]  /*2030*/  UIADD3 UR39, UR40, UR39, URZ ;  /* 0x0000002728277290 */ /* 0x000fe2000fffe03f */
[----:B01----:R-:W-:Y:S01]  /*2040*/  SHF.R.U32.HI R5, RZ, 0x7, R18 ;  /* 0x00000007ff057819 */ /* 0x003fe20000011612 */
[----:B------:R-:W-:Y:S01]  /*2050*/  IMAD.SHL.U32 R13, R154, 0x80, RZ ;  /* 0x000000809a0d7824 */ /* 0x000fe200078e00ff */
[----:B------:R-:W-:Y:S01]  /*2060*/  LOP3.LUT R3, R0, 0x7, RZ, 0xc0, !PT ;  /* 0x0000000700037812 */ /* 0x000fe200078ec0ff */
[----:B------:R-:W-:Y:S01]  /*2070*/  USHF.R.U32.HI UR4, URZ, 0x2, UR39 ;  /* 0x000000023f047899 */ /* 0x000fe20008011627 */
[----:B------:R-:W-:Y:S01]  /*2080*/  LOP3.LUT R4, R18, 0x60, RZ, 0xc0, !PT ;  /* 0x0000006012047812 */ /* 0x000fe200078ec0ff */
[----:B------:R-:W-:Y:S01]  /*2090*/  ULDC UR8, c[0x0][0x284] ;  /* 0x0000a10000087ab9 */ /* 0x000fe20000000800 */
[----:B------:R-:W-:Y:S01]  /*20a0*/  LOP3.LUT R0, R5, 0x1, RZ, 0xc0, !PT ;  /* 0x0000000105007812 */ /* 0x000fe200078ec0ff */
[----:B------:R-:W-:Y:S01]  /*20b0*/  ULOP3.LUT UR4, UR4, 0x1, URZ, 0xc0, !UPT ;  /* 0x0000000104047892 */ /* 0x000fe2000f8ec03f */
[----:B------:R-:W-:Y:S01]  /*20c0*/  SHF.R.U32.HI R10, RZ, 0x1, R4 ;  /* 0x00000001ff0a7819 */ /* 0x000fe20000011604 */
[----:B------:R-:W-:Y:S01]  /*20d0*/  UISETP.GT.U32.AND UP1, UPT, UR39, 0x3, UPT ;  /* 0x000000032700788c */ /* 0x000fe2000bf24070 */
[----:B------:R-:W-:Y:S01]  /*20e0*/  SHF.R.S32.HI R21, RZ, 0x1f, R23 ;  /* 0x0000001fff157819 */ /* 0x000fe20000011417 */
[----:B------:R-:W-:Y:S01]  /*20f0*/  IMAD.SHL.U32 R4, R0, 0x40, RZ ;  /* 0x0000004000047824 */ /* 0x000fe200078e00ff */
[--C-:B------:R-:W-:Y:S01]  /*2100*/  IADD3 R5, RZ, -R10, -R3.reuse ;  /* 0x8000000aff057210 */ /* 0x100fe20007ffe803 */
[----:B------:R-:W-:Y:S01]  /*2110*/  UISETP.NE.U32.AND UP0, UPT, UR4, 0x1, UPT ;  /* 0x000000010400788c */ /* 0x000fe2000bf05070 */
[----:B------:R-:W-:Y:S01]  /*2120*/  IMAD.WIDE R8, R153, 0x100, RZ ;  /* 0x0000010099087825 */ /* 0x000fe200078e02ff */
[----:B------:R-:W-:Y:S01]  /*2130*/  ULDC.64 UR6, c[0x0][0x5d0] ;  /* 0x0001740000067ab9 */ /* 0x000fe20000000a00 */
[----:B--2---:R-:W-:Y:S01]  /*2140*/  LOP3.LUT R157, R4, 0x40, R3, 0xe2, !PT ;  /* 0x00000040049d7812 */ /* 0x004fe200078ee203 */
[----:B------:R-:W-:Y:S01]  /*2150*/  UISETP.LT.U32.AND UP1, UPT, UR40, 0x4, UP1 ;  /* 0x000000042800788c */ /* 0x000fe20008f21070 */
[----:B------:R-:W-:Y:S01]  /*2160*/  LOP3.LUT R3, R18, 0x3, RZ, 0xc0, !PT ;  /* 0x0000000312037812 */ /* 0x000fe200078ec0ff */
[----:B------:R-:W-:Y:S01]  /*2170*/  UISETP.GT.U32.AND UP0, UPT, UR40, 0x3, !UP0 ;  /* 0x000000032800788c */ /* 0x000fe2000c704070 */
[----:B------:R-:W-:Y:S01]  /*2180*/  IMAD R4, R21, UR6, RZ ;  /* 0x0000000615047c24 */ /* 0x000fe2000f8e02ff */
[----:B---3--:R-:W-:Y:S01]  /*2190*/  ISETP.GE.AND P0, PT, R13, R6, PT ;  /* 0x000000060d00720c */ /* 0x008fe20003f06270 */
[----:B------:R-:W-:Y:S01]  /*21a0*/  IMAD R0, R0, -0x40, R5 ;  /* 0xffffffc000007824 */ /* 0x000fe200078e0205 */
[----:B------:R-:W-:Y:S01]  /*21b0*/  USEL UR5, URZ, 0x1, !UP1 ;  /* 0x000000013f057887 */ /* 0x000fe2000c800000 */
[----:B------:R-:W-:Y:S01]  /*21c0*/  IMAD R12, R3, -0x2, R6 ;  /* 0xfffffffe030c7824 */ /* 0x000fe200078e0206 */
[----:B------:R-:W-:Y:S01]  /*21d0*/  USEL UR4, URZ, 0x1, !UP0 ;  /* 0x000000013f047887 */ /* 0x000fe2000c000000 */
[----:B------:R-:W-:Y:S01]  /*21e0*/  IMAD.SHL.U32 R3, R153, 0x100, RZ ;  /* 0x0000010099037824 */ /* 0x000fe200078e00ff */
[----:B------:R-:W-:Y:S01]  /*21f0*/  ULOP3.LUT UR39, UR39, 0x3, URZ, 0xc0, !UPT ;  /* 0x0000000327277892 */ /* 0x000fe2000f8ec03f */
[----:B------:R-:W-:Y:S01]  /*2200*/  IMAD.SHL.U32 R6, R18, 0x2, RZ ;  /* 0x0000000212067824 */ /* 0x000fe200078e00ff */
[----:B------:R-:W-:Y:S01]  /*2210*/  ULOP3.LUT UR38, UR4, UR38, UR5, 0x96, !UPT ;  /* 0x0000002604267292 */ /* 0x000fe2000f8e9605 */
[----:B------:R-:W-:Y:S01]  /*2220*/  IMAD R11, R23, UR7, R4 ;  /* 0x00000007170b7c24 */ /* 0x000fe2000f8e0204 */
[----:B------:R-:W-:Y:S01]  /*2230*/  ISETP.GE.OR P0, PT, R3, UR8, P0 ;  /* 0x0000000803007c0c */ /* 0x000fe20008706670 */
[----:B------:R-:W-:Y:S01]  /*2240*/  IMAD.MOV.U32 R153, RZ, RZ, -0x1 ;  /* 0xffffffffff997424 */ /* 0x000fe200078e00ff */
[----:B------:R-:W-:-:S02]  /*2250*/  LOP3.LUT R6, R13, 0x6, R6, 0xf8, !PT ;  /* 0x000000060d067812 */ /* 0x000fc400078ef806 */
[----:B------:R-:W-:Y:S01]  /*2260*/  IADD3 R3, -R3, UR8, R0 ;  /* 0x0000000803037c10 */ /* 0x000fe2000fffe100 */
[----:B------:R-:W-:Y:S01]  /*2270*/  IMAD.IADD R0, R12, 0x1, -R13 ;  /* 0x000000010c007824 */ /* 0x000fe200078e0a0d */
[----:B------:R-:W-:Y:S02]  /*2280*/  SHF.R.S32.HI R7, RZ, 0x1f, R6 ;  /* 0x0000001fff077819 */ /* 0x000fe40000011406 */
[----:B------:R-:W-:Y:S01]  /*2290*/  LOP3.LUT R157, R8, R157, R10, 0xfe, !PT ;  /* 0x0000009d089d7212 */ /* 0x000fe200078efe0a */
[----:B------:R-:W-:-:S04]  /*22a0*/  IMAD.WIDE.U32 R4, R23, UR6, R6 ;  /* 0x0000000617047c25 */ /* 0x000fc8000f8e0006 */
[----:B------:R-:W-:Y:S01]  /*22b0*/  IMAD.IADD R11, R5, 0x1, R11 ;  /* 0x00000001050b7824 */ /* 0x000fe200078e020b */
[----:B------:R-:W-:Y:S01]  /*22c0*/  MOV R10, R4 ;  /* 0x00000004000a7202 */ /* 0x000fe20000000f00 */
[----:B------:R-:W-:Y:S06]  /*22d0*/  @P0 BRA `(.L_x_32) ;  /* 0x0000008400680947 */ /* 0x000fec0003800000 */
[----:B------:R-:W0:Y:S01]  /*22e0*/  LDC.64 R4, c[0x0][0x5c8] ;  /* 0x00017200ff047b82 */ /* 0x000e220000000a00 */
[----:B-----5:R-:W-:Y:S01]  /*22f0*/  FSETP.NEU.AND P0, PT, R156, RZ, PT ;  /* 0x000000ff9c00720b */ /* 0x020fe20003f0d000 */
[----:B------:R-:W-:Y:S01]  /*2300*/  BSSY B0, `(.L_x_32) ;  /* 0x0000857000007945 */ /* 0x000fe20003800000 */
[----:B------:R-:W-:-:S04]  /*2310*/  ISETP.GT.AND P3, PT, R3, RZ, PT ;  /* 0x000000ff0300720c */ /* 0x000fc80003f64270 */
[----:B------:R-:W-:Y:S01]  /*2320*/  ISETP.GT.AND P1, PT, R0, RZ, P3 ;  /* 0x000000ff0000720c */ /* 0x000fe20001f24270 */
[-C--:B0-----:R-:W-:Y:S02]  /*2330*/  IMAD R12, R9, R4.reuse, RZ ;  /* 0x00000004090c7224 */ /* 0x081fe400078e02ff */
[----:B------:R-:W-:-:S04]  /*2340*/  IMAD.WIDE.U32 R168, R157, R4, R10 ;  /* 0x000000049da87225 */ /* 0x000fc800078e000a */
[----:B------:R-:W-:-:S04]  /*2350*/  IMAD R11, R157, R5, R12 ;  /* 0x000000059d0b7224 */ /* 0x000fc800078e020c */
[----:B------:R-:W-:Y:S01]  /*2360*/  IMAD.IADD R167, R169, 0x1, R11 ;  /* 0x00000001a9a77824 */ /* 0x000fe200078e020b */
[----:B------:R-:W-:Y:S06]  /*2370*/  @!P0 BRA `(.L_x_33) ;  /* 0x0000006000088947 */ /* 0x000fec0003800000 */
[----:B------:R-:W0:Y:S01]  /*2380*/  LDC.64 R12, c[0x0][0x5b8] ;  /* 0x00016e00ff0c7b82 */ /* 0x000e220000000a00 */
[----:B------:R-:W-:-:S07]  /*2390*/  ULDC.64 UR4, c[0x0][0x5c0] ;  /* 0x0001700000047ab9 */ /* 0x000fce0000000a00 */
[----:B------:R-:W1:Y:S08]  /*23a0*/  LDC.64 R14, c[0x0][0x5b0] ;  /* 0x00016c00ff0e7b82 */ /* 0x000e700000000a00 */
[----:B------:R-:W2:Y:S01]  /*23b0*/  LDC.64 R10, c[0x0][0x5a8] ;  /* 0x00016a00ff0a7b82 */ /* 0x000ea20000000a00 */
[----:B0-----:R-:W-:-:S04]  /*23c0*/  IMAD R20, R21, R12, RZ ;  /* 0x0000000c15147224 */ /* 0x001fc800078e02ff */
[C---:B------:R-:W-:Y:S02]  /*23d0*/  IMAD R13, R23.reuse, R13, R20 ;  /* 0x0000000d170d7224 */ /* 0x040fe400078e0214 */
[----:B------:R-:W-:-:S04]  /*23e0*/  IMAD.WIDE.U32 R20, R23, R12, R6 ;  /* 0x0000000c17147225 */ /* 0x000fc800078e0006 */
[-C--:B-1----:R-:W-:Y:S02]  /*23f0*/  IMAD R154, R9, R14.reuse, RZ ;  /* 0x0000000e099a7224 */ /* 0x082fe400078e02ff */
[----:B------:R-:W-:Y:S02]  /*2400*/  IMAD.IADD R159, R21, 0x1, R13 ;  /* 0x00000001159f7824 */ /* 0x000fe400078e020d */
[----:B------:R-:W-:Y:S02]  /*2410*/  IMAD.MOV.U32 R158, RZ, RZ, R20 ;  /* 0x000000ffff9e7224 */ /* 0x000fe400078e0014 */
[C---:B------:R-:W-:Y:S02]  /*2420*/  IMAD R169, R157.reuse, R15, R154 ;  /* 0x0000000f9da97224 */ /* 0x040fe400078e029a */
[----:B------:R-:W-:-:S04]  /*2430*/  IMAD.WIDE.U32 R160, R157, R14, R158 ;  /* 0x0000000e9da07225 */ /* 0x000fc800078e009e */
[----:B------:R-:W-:Y:S01]  /*2440*/  IMAD.IADD R154, R161, 0x1, R169 ;  /* 0x00000001a19a7824 */ /* 0x000fe200078e02a9 */
[----:B--2---:R-:W-:-:S04]  /*2450*/  LEA R162, P0, R160, R10, 0x1 ;  /* 0x0000000aa0a27211 */ /* 0x004fc800078008ff */
[----:B------:R-:W-:-:S05]  /*2460*/  LEA.HI.X R163, R160, R11, R154, 0x1, P0 ;  /* 0x0000000ba0a37211 */ /* 0x000fca00000f0c9a */
[----:B------:R-:W2:Y:S01]  /*2470*/  @P1 LDG.E.LTC128B.U16 R154, desc[UR36][R162.64] ;  /* 0x00000024a29a1981 */ /* 0x000ea2000c1e1520 */
[----:B------:R-:W-:Y:S01]  /*2480*/  IMAD.WIDE.U32 R164, R157, R14, R6 ;  /* 0x0000000e9da47225 */ /* 0x000fe200078e0006 */
[----:B------:R-:W-:Y:S01]  /*2490*/  ISETP.GT.AND P2, PT, R0, 0x1, P3 ;  /* 0x000000010000780c */ /* 0x000fe20001f44270 */
[----:B------:R-:W-:Y:S01]  /*24a0*/  BSSY B1, `(.L_x_34) ;  /* 0x0000012000017945 */ /* 0x000fe20003800000 */
[----:B------:R-:W-:Y:S01]  /*24b0*/  LEA R160, P0, R168, UR4, 0x1 ;  /* 0x00000004a8a07c11 */ /* 0x000fe2000f8008ff */
[----:B------:R-:W-:Y:S02]  /*24c0*/  IMAD.IADD R165, R169, 0x1, R165 ;  /* 0x00000001a9a57824 */ /* 0x000fe400078e02a5 */
[----:B------:R-:W-:-:S04]  /*24d0*/  IMAD.WIDE.U32 R164, R23, R12, R164 ;  /* 0x0000000c17a47225 */ /* 0x000fc800078e00a4 */
[----:B--2---:R-:W-:-:S05]  /*24e0*/  HADD2.F32 R161, -RZ, R154.H0_H0 ;  /* 0x2000009affa17230 */ /* 0x004fca0000004100 */
[----:B------:R-:W-:-:S04]  /*24f0*/  FMUL R161, R161, R156 ;  /* 0x0000009ca1a17220 */ /* 0x000fc80000400000 */
[----:B------:R-:W-:Y:S01]  /*2500*/  FFMA R161, R88, R155, R161 ;  /* 0x0000009b58a17223 */ /* 0x000fe200000000a1 */
[----:B------:R-:W-:-:S04]  /*2510*/  IMAD.IADD R88, R13, 0x1, R165 ;  /* 0x000000010d587824 */ /* 0x000fc800078e02a5 */
[----:B------:R-:W-:Y:S02]  /*2520*/  F2FP.F16.F32.PACK_AB R163, RZ, R161 ;  /* 0x000000a1ffa3723e */ /* 0x000fe400000000ff */
[----:B------:R-:W-:Y:S02]  /*2530*/  LEA.HI.X R161, R168, UR5, R167, 0x1, P0 ;  /* 0x00000005a8a17c11 */ /* 0x000fe400080f0ca7 */
[----:B------:R-:W-:Y:S02]  /*2540*/  PRMT R165, R163, 0x7610, R165 ;  /* 0x00007610a3a57816 */ /* 0x000fe400000000a5 */
[----:B------:R-:W-:-:S03]  /*2550*/  LEA R162, P0, R164, R10, 0x1 ;  /* 0x0000000aa4a27211 */ /* 0x000fc600078008ff */
[----:B------:R0:W-:Y:S01]  /*2560*/  @P1 STG.E.U16 desc[UR36][R160.64], R165 ;  /* 0x000000a5a0001986 */ /* 0x0001e2000c101524 */
[----:B------:R-:W-:Y:S01]  /*2570*/  LEA.HI.X R163, R164, R11, R88, 0x1, P0 ;  /* 0x0000000ba4a37211 */ /* 0x000fe200000f0c58 */
[C---:B------:R-:W-:Y:S01]  /*2580*/  IMAD.SHL.U32 R164, R14.reuse, 0x8, RZ ;  /* 0x000000080ea47824 */ /* 0x040fe200078e00ff */
[----:B0-----:R-:W-:Y:S01]  /*2590*/  SHF.L.U64.HI R165, R14, 0x3, R15 ;  /* 0x000000030ea57819 */ /* 0x001fe2000001020f */
[----:B------:R-:W-:Y:S06]  /*25a0*/  @!P2 BRA `(.L_x_35) ;  /* 0x000000000004a947 */ /* 0x000fec0003800000 */
[----:B------:R0:W5:Y:S02]  /*25b0*/  LDG.E.LTC128B.U16 R154, desc[UR36][R162.64+0x2] ;  /* 0x00000224a29a7981 */ /* 0x000164000c1e1520 */
.L_x_35:
[----:B------:R-:W-:Y:S05]  /*25c0*/  BSYNC B1 ;  /* 0x0000000000017941 */ /* 0x000fea0003800000 */
.L_x_34:
[----:B-----5:R-:W-:Y:S01]  /*25d0*/  HADD2.F32 R167, -RZ, R154.H0_H0 ;  /* 0x2000009affa77230 */ /* 0x020fe20000004100 */
[----:B------:R-:W-:Y:S01]  /*25e0*/  ISETP.GT.AND P0, PT, R3, 0x8, PT ;  /* 0x000000080300780c */ /* 0x000fe20003f04270 */
[----:B------:R-:W-:-:S04]  /*25f0*/  IMAD.WIDE.U32 R172, R157, R14, R164 ;  /* 0x0000000e9dac7225 */ /* 0x000fc800078e00a4 */
[----:B------:R-:W-:Y:S01]  /*2600*/  FMUL R88, R167, R156 ;  /* 0x0000009ca7587220 */ /* 0x000fe20000400000 */
[----:B------:R-:W-:Y:S01]  /*2610*/  IMAD.IADD R171, R169, 0x1, R173 ;  /* 0x00000001a9ab7824 */ /* 0x000fe200078e02ad */
[----:B------:R-:W-:Y:S02]  /*2620*/  IADD3 R167, P4, R20, R172, RZ ;  /* 0x000000ac14a77210 */ /* 0x000fe40007f9e0ff */
[----:B------:R-:W-:Y:S01]  /*2630*/  FFMA R89, R89, R155, R88 ;  /* 0x0000009b59597223 */ /* 0x000fe20000000058 */
[----:B------:R-:W-:Y:S02]  /*2640*/  ISETP.GT.AND P1, PT, R0, RZ, P0 ;  /* 0x000000ff0000720c */ /* 0x000fe40000724270 */
[----:B------:R-:W-:Y:S02]  /*2650*/  IADD3.X R168, R171, R159, RZ, P4, !PT ;  /* 0x0000009faba87210 */ /* 0x000fe400027fe4ff */
[----:B------:R-:W-:Y:S02]  /*2660*/  LEA R88, P4, R167, R10, 0x1 ;  /* 0x0000000aa7587211 */ /* 0x000fe400078808ff */
[----:B------:R-:W-:-:S02]  /*2670*/  F2FP.F16.F32.PACK_AB R169, RZ, R89 ;  /* 0x00000059ffa9723e */ /* 0x000fc400000000ff */
[--C-:B------:R-:W-:Y:S02]  /*2680*/  LEA.HI.X R89, R167, R11, R168.reuse, 0x1, P4 ;  /* 0x0000000ba7597211 */ /* 0x100fe400020f0ca8 */
[----:B------:R-:W-:-:S05]  /*2690*/  PRMT R168, R169, 0x7610, R168 ;  /* 0x00007610a9a87816 */ /* 0x000fca00000000a8 */
[----:B------:R1:W-:Y:S04]  /*26a0*/  @P2 STG.E.U16 desc[UR36][R160.64+0x2], R168 ;  /* 0x000002a8a0002986 */ /* 0x0003e8000c101524 */
[----:B------:R2:W3:Y:S01]  /*26b0*/  @P1 LDG.E.LTC128B.U16 R154, desc[UR36][R88.64] ;  /* 0x00000024589a1981 */ /* 0x0004e2000c1e1520 */
[----:B------:R-:W-:Y:S01]  /*26c0*/  IMAD.SHL.U32 R167, R4, 0x10, RZ ;  /* 0x0000001004a77824 */ /* 0x000fe200078e00ff */
[----:B------:R-:W-:Y:S01]  /*26d0*/  IADD3 R172, P2, R6, R172, RZ ;  /* 0x000000ac06ac7210 */ /* 0x000fe20007f5e0ff */
[----:B------:R-:W-:Y:S03]  /*26e0*/  BSSY B1, `(.L_x_36) ;  /* 0x0000011000017945 */ /* 0x000fe60003800000 */
[----:B------:R-:W-:Y:S01]  /*26f0*/  IADD3 R170, P4, R167, R160, RZ ;  /* 0x000000a0a7aa7210 */ /* 0x000fe20007f9e0ff */
[----:B------:R-:W-:Y:S01]  /*2700*/  IMAD.X R173, R7, 0x1, R171, P2 ;  /* 0x0000000107ad7824 */ /* 0x000fe200010e06ab */
[----:B------:R-:W-:Y:S01]  /*2710*/  ISETP.GT.AND P2, PT, R0, 0x1, P0 ;  /* 0x000000010000780c */ /* 0x000fe20000744270 */
[----:B------:R-:W-:-:S04]  /*2720*/  IMAD.WIDE.U32 R172, R23, R12, R172 ;  /* 0x0000000c17ac7225 */ /* 0x000fc800078e00ac */
[----:B-1----:R-:W-:Y:S01]  /*2730*/  IMAD.IADD R168, R13, 0x1, R173 ;  /* 0x000000010da87824 */ /* 0x002fe200078e02ad */
[----:B--2---:R-:W-:-:S04]  /*2740*/  LEA R88, P5, R172, R10, 0x1 ;  /* 0x0000000aac587211 */ /* 0x004fc800078a08ff */
[----:B------:R-:W-:Y:S01]  /*2750*/  LEA.HI.X R89, R172, R11, R168, 0x1, P5 ;  /* 0x0000000bac597211 */ /* 0x000fe200028f0ca8 */
[----:B---3--:R-:W-:-:S05]  /*2760*/  HADD2.F32 R169, -RZ, R154.H0_H0 ;  /* 0x2000009affa97230 */ /* 0x008fca0000004100 */
[----:B------:R-:W-:-:S04]  /*2770*/  FMUL R169, R169, R156 ;  /* 0x0000009ca9a97220 */ /* 0x000fc80000400000 */
[----:B------:R-:W-:Y:S01]  /*2780*/  FFMA R90, R90, R155, R169 ;  /* 0x0000009b5a5a7223 */ /* 0x000fe200000000a9 */
[----:B------:R-:W-:-:S04]  /*2790*/  SHF.L.U64.HI R169, R4, 0x4, R5 ;  /* 0x0000000404a97819 */ /* 0x000fc80000010205 */
[----:B------:R-:W-:Y:S01]  /*27a0*/  F2FP.F16.F32.PACK_AB R90, RZ, R90 ;  /* 0x0000005aff5a723e */ /* 0x000fe200000000ff */
[----:B------:R-:W-:-:S05]  /*27b0*/  IMAD.X R171, R169, 0x1, R161, P4 ;  /* 0x00000001a9ab7824 */ /* 0x000fca00020e06a1 */
[----:B------:R1:W-:Y:S01]  /*27c0*/  @P1 STG.E.U16 desc[UR36][R170.64], R90 ;  /* 0x0000005aaa001986 */ /* 0x0003e2000c101524 */
[----:B------:R-:W-:Y:S05]  /*27d0*/  @!P2 BRA `(.L_x_37) ;  /* 0x000000000004a947 */ /* 0x000fea0003800000 */
[----:B------:R2:W5:Y:S02]  /*27e0*/  LDG.E.LTC128B.U16 R154, desc[UR36][R88.64+0x2] ;  /* 0x00000224589a7981 */ /* 0x000564000c1e1520 */
.L_x_37:
[----:B------:R-:W-:Y:S05]  /*27f0*/  BSYNC B1 ;  /* 0x0000000000017941 */ /* 0x000fea0003800000 */
.L_x_36:
[----:B-----5:R-:W-:Y:S01]  /*2800*/  HADD2.F32 R173, -RZ, R154.H0_H0 ;  /* 0x2000009affad7230 */ /* 0x020fe20000004100 */
[----:B------:R-:W-:Y:S01]  /*2810*/  ISETP.GT.AND P1, PT, R0, 0x8, P3 ;  /* 0x000000080000780c */ /* 0x000fe20001f24270 */
[----:B------:R-:W-:Y:S03]  /*2820*/  BSSY B1, `(.L_x_38) ;  /* 0x000000a000017945 */ /* 0x000fe60003800000 */
[----:B-1----:R-:W-:-:S04]  /*2830*/  FMUL R90, R173, R156 ;  /* 0x0000009cad5a7220 */ /* 0x002fc80000400000 */
[----:B------:R-:W-:Y:S01]  /*2840*/  FFMA R90, R91, R155, R90 ;  /* 0x0000009b5b5a7223 */ /* 0x000fe2000000005a */
[----:B------:R-:W-:-:S04]  /*2850*/  @P2 IMAD.MOV.U32 R91, RZ, RZ, R171 ;  /* 0x000000ffff5b2224 */ /* 0x000fc800078e00ab */
[----:B------:R-:W-:-:S04]  /*2860*/  F2FP.F16.F32.PACK_AB R90, RZ, R90 ;  /* 0x0000005aff5a723e */ /* 0x000fc800000000ff */
[----:B------:R-:W-:Y:S01]  /*2870*/  PRMT R168, R90, 0x7610, R168 ;  /* 0x000076105aa87816 */ /* 0x000fe200000000a8 */
[----:B------:R-:W-:-:S05]  /*2880*/  @P2 IMAD.MOV.U32 R90, RZ, RZ, R170 ;  /* 0x000000ffff5a2224 */ /* 0x000fca00078e00aa */
[----:B------:R1:W-:Y:S01]  /*2890*/  @P2 STG.E.U16 desc[UR36][R90.64+0x2], R168 ;  /* 0x000002a85a002986 */ /* 0x0003e2000c101524 */
[----:B------:R-:W-:Y:S05]  /*28a0*/  @!P1 BRA `(.L_x_39) ;  /* 0x0000000000049947 */ /* 0x000fea0003800000 */
[----:B------:R3:W5:Y:S02]  /*28b0*/  LDG.E.LTC128B.U16 R154, desc[UR36][R162.64+0x10] ;  /* 0x00001024a29a7981 */ /* 0x000764000c1e1520 */
.L_x_39:
[----:B------:R-:W-:Y:S05]  /*28c0*/  BSYNC B1 ;  /* 0x0000000000017941 */ /* 0x000fea0003800000 */
.L_x_38:
[----:B-1---5:R-:W-:Y:S01]  /*28d0*/  HADD2.F32 R91, -RZ, R154.H0_H0 ;  /* 0x2000009aff5b7230 */ /* 0x022fe20000004100 */
[----:B------:R-:W-:Y:S01]  /*28e0*/  ISETP.GT.AND P2, PT, R0, 0x9, P3 ;  /* 0x000000090000780c */ /* 0x000fe20001f44270 */
[----:B------:R-:W-:Y:S01]  /*28f0*/  @P1 IMAD.MOV.U32 R90, RZ, RZ, R160 ;  /* 0x000000ffff5a1224 */ /* 0x000fe200078e00a0 */
[----:B------:R-:W-:Y:S02]  /*2900*/  BSSY B1, `(.L_x_40) ;  /* 0x0000009000017945 */ /* 0x000fe40003800000 */
[----:B------:R-:W-:-:S04]  /*2910*/  FMUL R91, R91, R156 ;  /* 0x0000009c5b5b7220 */ /* 0x000fc80000400000 */
[----:B------:R-:W-:-:S05]  /*2920*/  FFMA R91, R92, R155, R91 ;  /* 0x0000009b5c5b7223 */ /* 0x000fca000000005b */
[----:B------:R-:W-:-:S04]  /*2930*/  F2FP.F16.F32.PACK_AB R91, RZ, R91 ;  /* 0x0000005bff5b723e */ /* 0x000fc800000000ff */
[----:B------:R-:W-:Y:S01]  /*2940*/  PRMT R92, R91, 0x7610, R92 ;  /* 0x000076105b5c7816 */ /* 0x000fe2000000005c */
[----:B------:R-:W-:-:S05]  /*2950*/  @P1 IMAD.MOV.U32 R91, RZ, RZ, R161 ;  /* 0x000000ffff5b1224 */ /* 0x000fca00078e00a1 */
[----:B------:R1:W-:Y:S01]  /*2960*/  @P1 STG.E.U16 desc[UR36][R90.64+0x10], R92 ;  /* 0x0000105c5a001986 */ /* 0x0003e2000c101524 */
[----:B------:R-:W-:Y:S05]  /*2970*/  @!P2 BRA `(.L_x_41) ;  /* 0x000000000004a947 */ /* 0x000fea0003800000 */
[----:B------:R4:W5:Y:S02]  /*2980*/  LDG.E.LTC128B.U16 R154, desc[UR36][R162.64+0x12] ;  /* 0x00001224a29a7981 */ /* 0x000964000c1e1520 */
.L_x_41:
[----:B------:R-:W-:Y:S05]  /*2990*/  BSYNC B1 ;  /* 0x0000000000017941 */ /* 0x000fea0003800000 */
.L_x_40:
[----:B-1---5:R-:W-:Y:S01]  /*29a0*/  HADD2.F32 R91, -RZ, R154.H0_H0 ;  /* 0x2000009aff5b7230 */ /* 0x022fe20000004100 */
[----:B------:R-:W-:Y:S01]  /*29b0*/  ISETP.GT.AND P1, PT, R0, 0x8, P0 ;  /* 0x000000080000780c */ /* 0x000fe20000724270 */
[----:B------:R-:W-:Y:S03]  /*29c0*/  BSSY B1, `(.L_x_42) ;  /* 0x000000a000017945 */ /* 0x000fe60003800000 */
[----:B------:R-:W-:Y:S01]  /*29d0*/  FMUL R90, R91, R156 ;  /* 0x0000009c5b5a7220 */ /* 0x000fe20000400000 */
[----:B------:R-:W-:-:S03]  /*29e0*/  @P2 IMAD.MOV.U32 R91, RZ, RZ, R161 ;  /* 0x000000ffff5b2224 */ /* 0x000fc600078e00a1 */
[----:B------:R-:W-:-:S05]  /*29f0*/  FFMA R90, R93, R155, R90 ;  /* 0x0000009b5d5a7223 */ /* 0x000fca000000005a */
[----:B------:R-:W-:-:S04]  /*2a00*/  F2FP.F16.F32.PACK_AB R90, RZ, R90 ;  /* 0x0000005aff5a723e */ /* 0x000fc800000000ff */
[----:B------:R-:W-:Y:S02]  /*2a10*/  PRMT R92, R90, 0x7610, R92 ;  /* 0x000076105a5c7816 */ /* 0x000fe4000000005c */
[----:B------:R-:W-:-:S05]  /*2a20*/  @P2 MOV R90, R160 ;  /* 0x000000a0005a2202 */ /* 0x000fca0000000f00 */
[----:B------:R1:W-:Y:S01]  /*2a30*/  @P2 STG.E.U16 desc[UR36][R90.64+0x12], R92 ;  /* 0x0000125c5a002986 */ /* 0x0003e2000c101524 */
[----:B------:R-:W-:Y:S05]  /*2a40*/  @!P1 BRA `(.L_x_43) ;  /* 0x0000000000049947 */ /* 0x000fea0003800000 */
[----:B------:R0:W5:Y:S02]  /*2a50*/  LDG.E.LTC128B.U16 R154, desc[UR36][R88.64+0x10] ;  /* 0x00001024589a7981 */ /* 0x000164000c1e1520 */
.L_x_43:
[----:B------:R-:W-:Y:S05]  /*2a60*/  BSYNC B1 ;  /* 0x0000000000017941 */ /* 0x000fea0003800000 */
.L_x_42:
        /* <DEDUP_REMOVED lines=12> */
.L_x_45:
[----:B------:R-:W-:Y:S05]  /*2b30*/  BSYNC B1 ;  /* 0x0000000000017941 */ /* 0x000fea0003800000 */
.L_x_44:
[----:B-1---5:R-:W-:Y:S01]  /*2b40*/  HADD2.F32 R91, -RZ, R154.H0_H0 ;  /* 0x2000009aff5b7230 */ /* 0x022fe20000004100 */
[----:B------:R-:W-:Y:S01]  /*2b50*/  ISETP.GT.AND P1, PT, R0, 0x10, P3 ;  /* 0x000000100000780c */ /* 0x000fe20001f24270 */
[----:B------:R-:W-:Y:S03]  /*2b60*/  BSSY B1, `(.L_x_46) ;  /* 0x000000a000017945 */ /* 0x000fe60003800000 */
[----:B------:R-:W-:Y:S01]  /*2b70*/  FMUL R90, R91, R156 ;  /* 0x0000009c5b5a7220 */ /* 0x000fe20000400000 */
[----:B------:R-:W-:-:S03]  /*2b80*/  @P2 IMAD.MOV.U32 R91, RZ, RZ, R171 ;  /* 0x000000ffff5b2224 */ /* 0x000fc600078e00ab */
[----:B------:R-:W-:-:S05]  /*2b90*/  FFMA R90, R95, R155, R90 ;  /* 0x0000009b5f5a7223 */ /* 0x000fca000000005a */
[----:B------:R-:W-:-:S04]  /*2ba0*/  F2FP.F16.F32.PACK_AB R90, RZ, R90 ;  /* 0x0000005aff5a723e */ /* 0x000fc800000000ff */
[----:B------:R-:W-:Y:S01]  /*2bb0*/  PRMT R92, R90, 0x7610, R92 ;  /* 0x000076105a5c7816 */ /* 0x000fe2000000005c */
[----:B------:R-:W-:-:S05]  /*2bc0*/  @P2 IMAD.MOV.U32 R90, RZ, RZ, R170 ;  /* 0x000000ffff5a2224 */ /* 0x000fca00078e00aa */
[----:B------:R1:W-:Y:S01]  /*2bd0*/  @P2 STG.E.U16 desc[UR36][R90.64+0x12], R92 ;  /* 0x0000125c5a002986 */ /* 0x0003e2000c101524 */
[----:B------:R-:W-:Y:S05]  /*2be0*/  @!P1 BRA `(.L_x_47) ;  /* 0x0000000000049947 */ /* 0x000fea0003800000 */
[----:B------:R0:W5:Y:S02]  /*2bf0*/  LDG.E.LTC128B.U16 R154, desc[UR36][R162.64+0x20] ;  /* 0x00002024a29a7981 */ /* 0x000164000c1e1520 */
.L_x_47:
[----:B------:R-:W-:Y:S05]  /*2c00*/  BSYNC B1 ;  /* 0x0000000000017941 */ /* 0x000fea0003800000 */
.L_x_46:
        /* <DEDUP_REMOVED lines=12> */
.L_x_49:
[----:B------:R-:W-:Y:S05]  /*2cd0*/  BSYNC B1 ;  /* 0x0000000000017941 */ /* 0x000fea0003800000 */
.L_x_48:
[----:B-1---5:R-:W-:Y:S01]  /*2ce0*/  HADD2.F32 R91, -RZ, R154.H0_H0 ;  /* 0x2000009aff5b7230 */ /* 0x022fe20000004100 */
[----:B------:R-:W-:Y:S01]  /*2cf0*/  ISETP.GT.AND P1, PT, R0, 0x10, P0 ;  /* 0x000000100000780c */ /* 0x000fe20000724270 */
[----:B------:R-:W-:Y:S03]  /*2d00*/  BSSY B1, `(.L_x_50) ;  /* 0x000000a000017945 */ /* 0x000fe60003800000 */
[----:B------:R-:W-:Y:S01]  /*2d10*/  FMUL R90, R91, R156 ;  /* 0x0000009c5b5a7220 */ /* 0x000fe20000400000 */
[----:B------:R-:W-:-:S03]  /*2d20*/  @P2 MOV R91, R161 ;  /* 0x000000a1005b2202 */ /* 0x000fc60000000f00 */
[----:B------:R-:W-:-:S05]  /*2d30*/  FFMA R90, R97, R155, R90 ;  /* 0x0000009b615a7223 */ /* 0x000fca000000005a */
[----:B------:R-:W-:-:S04]  /*2d40*/  F2FP.F16.F32.PACK_AB R90, RZ, R90 ;  /* 0x0000005aff5a723e */ /* 0x000fc800000000ff */
[----:B------:R-:W-:Y:S01]  /*2d50*/  PRMT R92, R90, 0x7610, R92 ;  /* 0x000076105a5c7816 */ /* 0x000fe2000000005c */
[----:B------:R-:W-:-:S05]  /*2d60*/  @P2 IMAD.MOV.U32 R90, RZ, RZ, R160 ;  /* 0x000000ffff5a2224 */ /* 0x000fca00078e00a0 */
[----:B------:R1:W-:Y:S01]  /*2d70*/  @P2 STG.E.U16 desc[UR36][R90.64+0x22], R92 ;  /* 0x0000225c5a002986 */ /* 0x0003e2000c101524 */
[----:B------:R-:W-:Y:S05]  /*2d80*/  @!P1 BRA `(.L_x_51) ;  /* 0x0000000000049947 */ /* 0x000fea0003800000 */
[----:B------:R0:W5:Y:S02]  /*2d90*/  LDG.E.LTC128B.U16 R154, desc[UR36][R88.64+0x20] ;  /* 0x00002024589a7981 */ /* 0x000164000c1e1520 */
.L_x_51:
[----:B------:R-:W-:Y:S05]  /*2da0*/  BSYNC B1 ;  /* 0x0000000000017941 */ /* 0x000fea0003800000 */
.L_x_50:
        /* <DEDUP_REMOVED lines=12> */
.L_x_53:
[----:B------:R-:W-:Y:S05]  /*2e70*/  BSYNC B1 ;  /* 0x0000000000017941 */ /* 0x000fea0003800000 */
.L_x_52:
        /* <DEDUP_REMOVED lines=12> */
.L_x_55:
[----:B------:R-:W-:Y:S05]  /*2f40*/  BSYNC B1 ;  /* 0x0000000000017941 */ /* 0x000fea0003800000 */
.L_x_54:
        /* <DEDUP_REMOVED lines=12> */
.L_x_57:
[----:B------:R-:W-:Y:S05]  /*3010*/  BSYNC B1 ;  /* 0x0000000000017941 */ /* 0x000fea0003800000 */
.L_x_56:
        /* <DEDUP_REMOVED lines=12> */
.L_x_59:
[----:B------:R-:W-:Y:S05]  /*30e0*/  BSYNC B1 ;  /* 0x0000000000017941 */ /* 0x000fea0003800000 */
.L_x_58:
[----:B-1---5:R-:W-:Y:S01]  /*30f0*/  HADD2.F32 R91, -RZ, R154.H0_H0 ;  /* 0x2000009aff5b7230 */ /* 0x022fe20000004100 */
[----:B------:R-:W-:Y:S01]  /*3100*/  @P1 MOV R90, R170 ;  /* 0x000000aa005a1202 */ /* 0x000fe20000000f00 */
[----:B------:R-:W-:Y:S01]  /*3110*/  BSSY B1, `(.L_x_60) ;  /* 0x000000a000017945 */ /* 0x000fe20003800000 */
[----:B------:R-:W-:Y:S02]  /*3120*/  ISETP.GT.AND P2, PT, R0, 0x19, P0 ;  /* 0x000000190000780c */ /* 0x000fe40000744270 */
        /* <DEDUP_REMOVED lines=8> */
.L_x_61:
[----:B------:R-:W-:Y:S05]  /*31b0*/  BSYNC B1 ;  /* 0x0000000000017941 */ /* 0x000fea0003800000 */
.L_x_60:
        /* <DEDUP_REMOVED lines=12> */
.L_x_63:
[----:B------:R-:W-:Y:S05]  /*3280*/  BSYNC B1 ;  /* 0x0000000000017941 */ /* 0x000fea0003800000 */
.L_x_62:
        /* <DEDUP_REMOVED lines=12> */
.L_x_65:
[----:B------:R-:W-:Y:S05]  /*3350*/  BSYNC B1 ;  /* 0x0000000000017941 */ /* 0x000fea0003800000 */
.L_x_64:
        /* <DEDUP_REMOVED lines=12> */
.L_x_67:
[----:B------:R-:W-:Y:S05]  /*3420*/  BSYNC B1 ;  /* 0x0000000000017941 */ /* 0x000fea0003800000 */
.L_x_66:
[----:B-1---5:R-:W-:Y:S01]  /*3430*/  HADD2.F32 R91, -RZ, R154.H0_H0 ;  /* 0x2000009aff5b7230 */ /* 0x022fe20000004100 */
[----:B------:R-:W-:Y:S01]  /*3440*/  ISETP.GT.AND P2, PT, R0, 0x21, P0 ;  /* 0x000000210000780c */ /* 0x000fe20000744270 */
[----:B------:R-:W-:Y:S01]  /*3450*/  @P1 IMAD.MOV.U32 R90, RZ, RZ, R170 ;  /* 0x000000ffff5a1224 */ /* 0x000fe200078e00aa */
[----:B------:R-:W-:Y:S02]  /*3460*/  BSSY B1, `(.L_x_68) ;  /* 0x0000009000017945 */ /* 0x000fe40003800000 */
[----:B------:R-:W-:-:S04]  /*3470*/  FMUL R91, R91, R156 ;  /* 0x0000009c5b5b7220 */ /* 0x000fc80000400000 */
[----:B------:R-:W-:-:S05]  /*3480*/  FFMA R91, R106, R155, R91 ;  /* 0x0000009b6a5b7223 */ /* 0x000fca000000005b */
[----:B------:R-:W-:-:S04]  /*3490*/  F2FP.F16.F32.PACK_AB R91, RZ, R91 ;  /* 0x0000005bff5b723e */ /* 0x000fc800000000ff */
[----:B------:R-:W-:Y:S02]  /*34a0*/  PRMT R92, R91, 0x7610, R92 ;  /* 0x000076105b5c7816 */ /* 0x000fe4000000005c */
[----:B------:R-:W-:-:S05]  /*34b0*/  @P1 MOV R91, R171 ;  /* 0x000000ab005b1202 */ /* 0x000fca0000000f00 */
[----:B------:R1:W-:Y:S01]  /*34c0*/  @P1 STG.E.U16 desc[UR36][R90.64+0x40], R92 ;  /* 0x0000405c5a001986 */ /* 0x0003e2000c101524 */
[----:B------:R-:W-:Y:S05]  /*34d0*/  @!P2 BRA `(.L_x_69) ;  /* 0x000000000004a947 */ /* 0x000fea0003800000 */
[----:B------:R0:W5:Y:S02]  /*34e0*/  LDG.E.LTC128B.U16 R154, desc[UR36][R88.64+0x42] ;  /* 0x00004224589a7981 */ /* 0x000164000c1e1520 */
.L_x_69:
[----:B------:R-:W-:Y:S05]  /*34f0*/  BSYNC B1 ;  /* 0x0000000000017941 */ /* 0x000fea0003800000 */
.L_x_68:
        /* <DEDUP_REMOVED lines=12> */
.L_x_71:
[----:B------:R-:W-:Y:S05]  /*35c0*/  BSYNC B1 ;  /* 0x0000000000017941 */ /* 0x000fea0003800000 */
.L_x_70:
        /* <DEDUP_REMOVED lines=12> */
.L_x_73:
[----:B------:R-:W-:Y:S05]  /*3690*/  BSYNC B1 ;  /* 0x0000000000017941 */ /* 0x000fea0003800000 */
.L_x_72:
        /* <DEDUP_REMOVED lines=12> */
.L_x_75:
[----:B------:R-:W-:Y:S05]  /*3760*/  BSYNC B1 ;  /* 0x0000000000017941 */ /* 0x000fea0003800000 */
.L_x_74:
        /* <DEDUP_REMOVED lines=12> */
.L_x_77:
[----:B------:R-:W-:Y:S05]  /*3830*/  BSYNC B1 ;  /* 0x0000000000017941 */ /* 0x000fea0003800000 */
.L_x_76:
        /* <DEDUP_REMOVED lines=12> */
.L_x_79:
[----:B------:R-:W-:Y:S05]  /*3900*/  BSYNC B1 ;  /* 0x0000000000017941 */ /* 0x000fea0003800000 */
.L_x_78:
        /* <DEDUP_REMOVED lines=12> */
.L_x_81:
[----:B------:R-:W-:Y:S05]  /*39d0*/  BSYNC B1 ;  /* 0x0000000000017941 */ /* 0x000fea0003800000 */
.L_x_80:
        /* <DEDUP_REMOVED lines=12> */
.L_x_83:
[----:B------:R-:W-:Y:S05]  /*3aa0*/  BSYNC B1 ;  /* 0x0000000000017941 */ /* 0x000fea0003800000 */
.L_x_82:
        /* <DEDUP_REMOVED lines=12> */
.L_x_85:
[----:B------:R-:W-:Y:S05]  /*3b70*/  BSYNC B1 ;  /* 0x0000000000017941 */ /* 0x000fea0003800000 */
.L_x_84:
        /* <DEDUP_REMOVED lines=12> */
.L_x_87:
[----:B------:R-:W-:Y:S05]  /*3c40*/  BSYNC B1 ;  /* 0x0000000000017941 */ /* 0x000fea0003800000 */
.L_x_86:
        /* <DEDUP_REMOVED lines=12> */
.L_x_89:
[----:B------:R-:W-:Y:S05]  /*3d10*/  BSYNC B1 ;  /* 0x0000000000017941 */ /* 0x000fea0003800000 */
.L_x_88:
        /* <DEDUP_REMOVED lines=12> */
.L_x_91:
[----:B------:R-:W-:Y:S05]  /*3de0*/  BSYNC B1 ;  /* 0x0000000000017941 */ /* 0x000fea0003800000 */
.L_x_90:
        /* <DEDUP_REMOVED lines=12> */
.L_x_93:
[----:B------:R-:W-:Y:S05]  /*3eb0*/  BSYNC B1 ;  /* 0x0000000000017941 */ /* 0x000fea0003800000 */
.L_x_92:
        /* <DEDUP_REMOVED lines=12> */
.L_x_95:
[----:B------:R-:W-:Y:S05]  /*3f80*/  BSYNC B1 ;  /* 0x0000000000017941 */ /* 0x000fea0003800000 */
.L_x_94:
        /* <DEDUP_REMOVED lines=12> */
.L_x_97:
[----:B------:R-:W-:Y:S05]  /*4050*/  BSYNC B1 ;  /* 0x0000000000017941 */ /* 0x000fea0003800000 */
.L_x_96:
        /* <DEDUP_REMOVED lines=12> */
.L_x_99:
[----:B------:R-:W-:Y:S05]  /*4120*/  BSYNC B1 ;  /* 0x0000000000017941 */ /* 0x000fea0003800000 */
.L_x_98:
        /* <DEDUP_REMOVED lines=12> */
.L_x_101:
[----:B------:R-:W-:Y:S05]  /*41f0*/  BSYNC B1 ;  /* 0x0000000000017941 */ /* 0x000fea0003800000 */
.L_x_100:
        /* <DEDUP_REMOVED lines=12> */
.L_x_103:
[----:B------:R-:W-:Y:S05]  /*42c0*/  BSYNC B1 ;  /* 0x0000000000017941 */ /* 0x000fea0003800000 */
.L_x_102:
        /* <DEDUP_REMOVED lines=12> */
.L_x_105:
[----:B------:R-:W-:Y:S05]  /*4390*/  BSYNC B1 ;  /* 0x0000000000017941 */ /* 0x000fea0003800000 */
.L_x_104:
        /* <DEDUP_REMOVED lines=12> */
.L_x_107:
[----:B------:R-:W-:Y:S05]  /*4460*/  BSYNC B1 ;  /* 0x0000000000017941 */ /* 0x000fea0003800000 */
.L_x_106:
        /* <DEDUP_REMOVED lines=12> */
.L_x_109:
[----:B------:R-:W-:Y:S05]  /*4530*/  BSYNC B1 ;  /* 0x0000000000017941 */ /* 0x000fea0003800000 */
.L_x_108:
        /* <DEDUP_REMOVED lines=12> */
.L_x_111:
[----:B------:R-:W-:Y:S05]  /*4600*/  BSYNC B1 ;  /* 0x0000000000017941 */ /* 0x000fea0003800000 */
.L_x_110:
        /* <DEDUP_REMOVED lines=12> */
.L_x_113:
[----:B------:R-:W-:Y:S05]  /*46d0*/  BSYNC B1 ;  /* 0x0000000000017941 */ /* 0x000fea0003800000 */
.L_x_112:
        /* <DEDUP_REMOVED lines=12> */
.L_x_115:
[----:B------:R-:W-:Y:S05]  /*47a0*/  BSYNC B1 ;  /* 0x0000000000017941 */ /* 0x000fea0003800000 */
.L_x_114:
        /* <DEDUP_REMOVED lines=12> */
.L_x_117:
[----:B------:R-:W-:Y:S05]  /*4870*/  BSYNC B1 ;  /* 0x0000000000017941 */ /* 0x000fea0003800000 */
.L_x_116:
        /* <DEDUP_REMOVED lines=12> */
.L_x_119:
[----:B------:R-:W-:Y:S05]  /*4940*/  BSYNC B1 ;  /* 0x0000000000017941 */ /* 0x000fea0003800000 */
.L_x_118:
        /* <DEDUP_REMOVED lines=12> */
.L_x_121:
[----:B------:R-:W-:Y:S05]  /*4a10*/  BSYNC B1 ;  /* 0x0000000000017941 */ /* 0x000fea0003800000 */
.L_x_120:
        /* <DEDUP_REMOVED lines=12> */
.L_x_123:
[----:B------:R-:W-:Y:S05]  /*4ae0*/  BSYNC B1 ;  /* 0x0000000000017941 */ /* 0x000fea0003800000 */
.L_x_122:
        /* <DEDUP_REMOVED lines=12> */
.L_x_125:
[----:B------:R-:W-:Y:S05]  /*4bb0*/  BSYNC B1 ;  /* 0x0000000000017941 */ /* 0x000fea0003800000 */
.L_x_124:
        /* <DEDUP_REMOVED lines=12> */
.L_x_127:
[----:B------:R-:W-:Y:S05]  /*4c80*/  BSYNC B1 ;  /* 0x0000000000017941 */ /* 0x000fea0003800000 */
.L_x_126:
        /* <DEDUP_REMOVED lines=12> */
.L_x_129:
[----:B------:R-:W-:Y:S05]  /*4d50*/  BSYNC B1 ;  /* 0x0000000000017941 */ /* 0x000fea0003800000 */
.L_x_128:
        /* <DEDUP_REMOVED lines=12> */
.L_x_131:
[----:B------:R-:W-:Y:S05]  /*4e20*/  BSYNC B1 ;  /* 0x0000000000017941 */ /* 0x000fea0003800000 */
.L_x_130:
        /* <DEDUP_REMOVED lines=12> */
.L_x_133:
[----:B------:R-:W-:Y:S05]  /*4ef0*/  BSYNC B1 ;  /* 0x0000000000017941 */ /* 0x000fea0003800000 */
.L_x_132:
        /* <DEDUP_REMOVED lines=12> */
.L_x_135:
[----:B------:R-:W-:Y:S05]  /*4fc0*/  BSYNC B1 ;  /* 0x0000000000017941 */ /* 0x000fea0003800000 */
.L_x_134:
        /* <DEDUP_REMOVED lines=12> */
.L_x_137:
[----:B------:R-:W-:Y:S05]  /*5090*/  BSYNC B1 ;  /* 0x0000000000017941 */ /* 0x000fea0003800000 */
.L_x_136:
        /* <DEDUP_REMOVED lines=12> */
.L_x_139:
[----:B------:R-:W-:Y:S05]  /*5160*/  BSYNC B1 ;  /* 0x0000000000017941 */ /* 0x000fea0003800000 */
.L_x_138:
        /* <DEDUP_REMOVED lines=12> */
.L_x_141:
[----:B------:R-:W-:Y:S05]  /*5230*/  BSYNC B1 ;  /* 0x0000000000017941 */ /* 0x000fea0003800000 */
.L_x_140:
        /* <DEDUP_REMOVED lines=12> */
.L_x_143:
[----:B------:R-:W-:Y:S05]  /*5300*/  BSYNC B1 ;  /* 0x0000000000017941 */ /* 0x000fea0003800000 */
.L_x_142:
        /* <DEDUP_REMOVED lines=12> */
.L_x_145:
[----:B------:R-:W-:Y:S05]  /*53d0*/  BSYNC B1 ;  /* 0x0000000000017941 */ /* 0x000fea0003800000 */
.L_x_144:
        /* <DEDUP_REMOVED lines=12> */
.L_x_147:
[----:B------:R-:W-:Y:S05]  /*54a0*/  BSYNC B1 ;  /* 0x0000000000017941 */ /* 0x000fea0003800000 */
.L_x_146:
        /* <DEDUP_REMOVED lines=12> */
.L_x_149:
[----:B------:R-:W-:Y:S05]  /*5570*/  BSYNC B1 ;  /* 0x0000000000017941 */ /* 0x000fea0003800000 */
.L_x_148:
        /* <DEDUP_REMOVED lines=12> */
.L_x_151:
[----:B------:R-:W-:Y:S05]  /*5640*/  BSYNC B1 ;  /* 0x0000000000017941 */ /* 0x000fea0003800000 */
.L_x_150:
        /* <DEDUP_REMOVED lines=12> */
.L_x_153:
[----:B------:R-:W-:Y:S05]  /*5710*/  BSYNC B1 ;  /* 0x0000000000017941 */ /* 0x000fea0003800000 */
.L_x_152:
        /* <DEDUP_REMOVED lines=12> */
.L_x_155:
[----:B------:R-:W-:Y:S05]  /*57e0*/  BSYNC B1 ;  /* 0x0000000000017941 */ /* 0x000fea0003800000 */
.L_x_154:
[----:B-1---5:R-:W-:Y:S01]  /*57f0*/  HADD2.F32 R91, -RZ, R154.H0_H0 ;  /* 0x2000009aff5b7230 */ /* 0x022fe20000004100 */
[----:B------:R-:W-:Y:S01]  /*5800*/  ISETP.GT.AND P1, PT, R0, 0x79, P0 ;  /* 0x000000790000780c */ /* 0x000fe20000724270 */
[----:B------:R-:W-:Y:S01]  /*5810*/  @P2 IMAD.MOV.U32 R8, RZ, RZ, R170 ;  /* 0x000000ffff082224 */ /* 0x000fe200078e00aa */
[----:B------:R-:W-:Y:S01]  /*5820*/  IADD3 R157, P0, R157, 0x80, RZ ;  /* 0x000000809d9d7810 */ /* 0x000fe20007f1e0ff */
[----:B------:R-:W-:Y:S01]  /*5830*/  BSSY B1, `(.L_x_156) ;  /* 0x000000a000017945 */ /* 0x000fe20003800000 */
[----:B------:R-:W-:-:S04]  /*5840*/  FMUL R91, R91, R156 ;  /* 0x0000009c5b5b7220 */ /* 0x000fc80000400000 */
[----:B------:R-:W-:-:S05]  /*5850*/  FFMA R91, R150, R155, R91 ;  /* 0x0000009b965b7223 */ /* 0x000fca000000005b */
[----:B------:R-:W-:-:S04]  /*5860*/  F2FP.F16.F32.PACK_AB R91, RZ, R91 ;  /* 0x0000005bff5b723e */ /* 0x000fc800000000ff */
[----:B------:R-:W-:Y:S01]  /*5870*/  PRMT R90, R91, 0x7610, R90 ;  /* 0x000076105b5a7816 */ /* 0x000fe2000000005a */
[----:B------:R-:W-:Y:S02]  /*5880*/  IMAD.X R91, RZ, RZ, R9, P0 ;  /* 0x000000ffff5b7224 */ /* 0x000fe400000e0609 */
[----:B------:R-:W-:-:S05]  /*5890*/  @P2 IMAD.MOV.U32 R9, RZ, RZ, R171 ;  /* 0x000000ffff092224 */ /* 0x000fca00078e00ab */
[----:B------:R1:W-:Y:S01]  /*58a0*/  @P2 STG.E.U16 desc[UR36][R8.64+0xf0], R90 ;  /* 0x0000f05a08002986 */ /* 0x0003e2000c101524 */
[----:B------:R-:W-:Y:S05]  /*58b0*/  @!P1 BRA `(.L_x_157) ;  /* 0x0000000000049947 */ /* 0x000fea0003800000 */
[----:B------:R0:W5:Y:S02]  /*58c0*/  LDG.E.LTC128B.U16 R154, desc[UR36][R88.64+0xf2] ;  /* 0x0000f224589a7981 */ /* 0x000164000c1e1520 */
.L_x_157:
[----:B------:R-:W-:Y:S05]  /*58d0*/  BSYNC B1 ;  /* 0x0000000000017941 */ /* 0x000fea0003800000 */
.L_x_156:
[----:B-1---5:R-:W-:Y:S01]  /*58e0*/  HADD2.F32 R9, -RZ, R154.H0_H0 ;  /* 0x2000009aff097230 */ /* 0x022fe20000004100 */
[----:B------:R-:W-:Y:S01]  /*58f0*/  ISETP.GT.AND P0, PT, R3, 0x80, PT ;  /* 0x000000800300780c */ /* 0x000fe20003f04270 */
[----:B------:R-:W-:-:S03]  /*5900*/  IMAD R8, R91, R14, RZ ;  /* 0x0000000e5b087224 */ /* 0x000fc600078e02ff */
[----:B0-2---:R-:W-:Y:S01]  /*5910*/  FMUL R88, R9, R156 ;  /* 0x0000009c09587220 */ /* 0x005fe20000400000 */
[C---:B------:R-:W-:Y:S01]  /*5920*/  IMAD R97, R157.reuse, R15, R8 ;  /* 0x0000000f9d617224 */ /* 0x040fe200078e0208 */
[----:B------:R-:W-:Y:S01]  /*5930*/  ISETP.GT.AND P3, PT, R0, RZ, P0 ;  /* 0x000000ff0000720c */ /* 0x000fe20000764270 */
[----:B------:R-:W-:-:S04]  /*5940*/  IMAD.WIDE.U32 R8, R157, R14, R158 ;  /* 0x0000000e9d087225 */ /* 0x000fc800078e009e */
[----:B------:R-:W-:Y:S01]  /*5950*/  FFMA R151, R151, R155, R88 ;  /* 0x0000009b97977223 */ /* 0x000fe20000000058 */
[----:B------:R-:W-:Y:S02]  /*5960*/  IADD3 R9, R9, R97, RZ ;  /* 0x0000006109097210 */ /* 0x000fe40007ffe0ff */
[C---:B------:R-:W-:Y:S02]  /*5970*/  LEA R88, P2, R8.reuse, R10, 0x1 ;  /* 0x0000000a08587211 */ /* 0x040fe400078408ff */
[----:B------:R-:W-:Y:S02]  /*5980*/  F2FP.F16.F32.PACK_AB R151, RZ, R151 ;  /* 0x00000097ff97723e */ /* 0x000fe400000000ff */
[----:B------:R-:W-:-:S03]  /*5990*/  LEA.HI.X R89, R8, R11, R9, 0x1, P2 ;  /* 0x0000000b08597211 */ /* 0x000fc600010f0c09 */
[----:B------:R0:W-:Y:S04]  /*59a0*/  @P1 STG.E.U16 desc[UR36][R170.64+0xf2], R151 ;  /* 0x0000f297aa001986 */ /* 0x0001e8000c101524 */
[----:B------:R-:W2:Y:S01]  /*59b0*/  @P3 LDG.E.LTC128B.U16 R154, desc[UR36][R88.64] ;  /* 0x00000024589a3981 */ /* 0x000ea2000c1e1520 */
[----:B------:R-:W-:Y:S01]  /*59c0*/  IMAD.WIDE.U32 R8, R157, R14, R6 ;  /* 0x0000000e9d087225 */ /* 0x000fe200078e0006 */
[----:B------:R-:W-:Y:S01]  /*59d0*/  SHF.L.U64.HI R95, R4, 0x8, R5 ;  /* 0x00000008045f7819 */ /* 0x000fe20000010205 */
[----:B------:R-:W-:Y:S01]  /*59e0*/  BSSY B1, `(.L_x_158) ;  /* 0x0000011000017945 */ /* 0x000fe20003800000 */
[----:B------:R-:W-:Y:S01]  /*59f0*/  ISETP.GT.AND P2, PT, R0, 0x1, P0 ;  /* 0x000000010000780c */ /* 0x000fe20000744270 */
[----:B------:R-:W-:Y:S02]  /*5a00*/  IMAD.IADD R9, R97, 0x1, R9 ;  /* 0x0000000161097824 */ /* 0x000fe400078e0209 */
[----:B------:R-:W-:-:S02]  /*5a10*/  IMAD.SHL.U32 R93, R4, 0x100, RZ ;  /* 0x00000100045d7824 */ /* 0x000fc400078e00ff */
[----:B------:R-:W-:-:S03]  /*5a20*/  IMAD.WIDE.U32 R90, R23, R12, R8 ;  /* 0x0000000c175a7225 */ /* 0x000fc600078e0008 */
[----:B------:R-:W-:Y:S01]  /*5a30*/  IADD3 R8, P1, R93, R160, RZ ;  /* 0x000000a05d087210 */ /* 0x000fe20007f3e0ff */
[----:B------:R-:W-:Y:S01]  /*5a40*/  IMAD.IADD R5, R13, 0x1, R91 ;  /* 0x000000010d057824 */ /* 0x000fe200078e025b */
[----:B------:R-:W-:-:S03]  /*5a50*/  LEA R4, P4, R90, R10, 0x1 ;  /* 0x0000000a5a047211 */ /* 0x000fc600078808ff */
[----:B------:R-:W-:Y:S01]  /*5a60*/  IMAD.X R9, R95, 0x1, R161, P1 ;  /* 0x000000015f097824 */ /* 0x000fe200008e06a1 */
[----:B------:R-:W-:Y:S01]  /*5a70*/  LEA.HI.X R5, R90, R11, R5, 0x1, P4 ;  /* 0x0000000b5a057211 */ /* 0x000fe200020f0c05 */
[----:B--2---:R-:W-:-:S05]  /*5a80*/  HADD2.F32 R15, -RZ, R154.H0_H0 ;  /* 0x2000009aff0f7230 */ /* 0x004fca0000004100 */
[----:B------:R-:W-:-:S04]  /*5a90*/  FMUL R15, R15, R156 ;  /* 0x0000009c0f0f7220 */ /* 0x000fc80000400000 */
[----:B------:R-:W-:-:S05]  /*5aa0*/  FFMA R15, R24, R155, R15 ;  /* 0x0000009b180f7223 */ /* 0x000fca000000000f */
[----:B------:R-:W-:-:S05]  /*5ab0*/  F2FP.F16.F32.PACK_AB R15, RZ, R15 ;  /* 0x0000000fff0f723e */ /* 0x000fca00000000ff */
[----:B------:R0:W-:Y:S01]  /*5ac0*/  @P3 STG.E.U16 desc[UR36][R8.64], R15 ;  /* 0x0000000f08003986 */ /* 0x0001e2000c101524 */
[----:B------:R-:W-:Y:S05]  /*5ad0*/  @!P2 BRA `(.L_x_159) ;  /* 0x000000000004a947 */ /* 0x000fea0003800000 */
[----:B------:R1:W5:Y:S02]  /*5ae0*/  LDG.E.LTC128B.U16 R154, desc[UR36][R4.64+0x2] ;  /* 0x00000224049a7981 */ /* 0x000364000c1e1520 */
.L_x_159:
[----:B------:R-:W-:Y:S05]  /*5af0*/  BSYNC B1 ;  /* 0x0000000000017941 */ /* 0x000fea0003800000 */
.L_x_158:
[----:B0----5:R-:W-:Y:S01]  /*5b00*/  HADD2.F32 R15, -RZ, R154.H0_H0 ;  /* 0x2000009aff0f7230 */ /* 0x021fe20000004100 */
[----:B------:R-:W-:Y:S01]  /*5b10*/  ISETP.GT.AND P1, PT, R3, 0x88, PT ;  /* 0x000000880300780c */ /* 0x000fe20003f24270 */
[----:B------:R-:W-:Y:S03]  /*5b20*/  BSSY B1, `(.L_x_160) ;  /* 0x000000f000017945 */ /* 0x000fe60003800000 */
[----:B------:R-:W-:Y:S01]  /*5b30*/  FMUL R24, R15, R156 ;  /* 0x0000009c0f187220 */ /* 0x000fe20000400000 */
[----:B------:R-:W-:Y:S01]  /*5b40*/  IMAD.WIDE.U32 R14, R157, R14, R164 ;  /* 0x0000000e9d0e7225 */ /* 0x000fe200078e00a4 */
[----:B------:R-:W-:-:S03]  /*5b50*/  ISETP.GT.AND P3, PT, R0, RZ, P1 ;  /* 0x000000ff0000720c */ /* 0x000fc60000f64270 */
[----:B------:R-:W-:Y:S01]  /*5b60*/  FFMA R24, R25, R155, R24 ;  /* 0x0000009b19187223 */ /* 0x000fe20000000018 */
[----:B------:R-:W-:Y:S01]  /*5b70*/  IMAD.IADD R97, R97, 0x1, R15 ;  /* 0x0000000161617824 */ /* 0x000fe200078e020f */
[-C--:B------:R-:W-:Y:S02]  /*5b80*/  IADD3 R21, P5, R20, R14.reuse, RZ ;  /* 0x0000000e14157210 */ /* 0x080fe40007fbe0ff */
[----:B------:R-:W-:Y:S02]  /*5b90*/  IADD3 R20, P4, R6, R14, RZ ;  /* 0x0000000e06147210 */ /* 0x000fe40007f9e0ff */
[----:B------:R-:W-:Y:S01]  /*5ba0*/  F2FP.F16.F32.PACK_AB R24, RZ, R24 ;  /* 0x00000018ff18723e */ /* 0x000fe200000000ff */
[----:B------:R-:W-:Y:S01]  /*5bb0*/  IMAD.X R158, R97, 0x1, R159, P5 ;  /* 0x00000001619e7824 */ /* 0x000fe200028e069f */
[----:B------:R-:W-:-:S03]  /*5bc0*/  LEA R14, P5, R21, R10, 0x1 ;  /* 0x0000000a150e7211 */ /* 0x000fc600078a08ff */
[----:B------:R0:W-:Y:S01]  /*5bd0*/  @P2 STG.E.U16 desc[UR36][R8.64+0x2], R24 ;  /* 0x0000021808002986 */ /* 0x0001e2000c101524 */
[----:B------:R-:W-:Y:S01]  /*5be0*/  LEA.HI.X R15, R21, R11, R158, 0x1, P5 ;  /* 0x0000000b150f7211 */ /* 0x000fe200028f0c9e */
[----:B------:R-:W-:Y:S08]  /*5bf0*/  @!P3 BRA `(.L_x_161) ;  /* 0x000000000004b947 */ /* 0x000ff00003800000 */
[----:B------:R2:W5:Y:S02]  /*5c00*/  LDG.E.LTC128B.U16 R154, desc[UR36][R14.64] ;  /* 0x000000240e9a7981 */ /* 0x000564000c1e1520 */
.L_x_161:
[----:B------:R-:W-:Y:S05]  /*5c10*/  BSYNC B1 ;  /* 0x0000000000017941 */ /* 0x000fea0003800000 */
.L_x_160:
[----:B-----5:R-:W-:Y:S01]  /*5c20*/  HADD2.F32 R3, -RZ, R154.H0_H0 ;  /* 0x2000009aff037230 */ /* 0x020fe20000004100 */
[----:B------:R-:W-:Y:S01]  /*5c30*/  ISETP.GT.AND P2, PT, R0, 0x1, P1 ;  /* 0x000000010000780c */ /* 0x000fe20000f44270 */
[----:B------:R-:W-:Y:S01]  /*5c40*/  IMAD.X R21, R7, 0x1, R97, P4 ;  /* 0x0000000107157824 */ /* 0x000fe200020e0661 */
[----:B------:R-:W-:Y:S01]  /*5c50*/  IADD3 R6, P4, R8, R167, RZ ;  /* 0x000000a708067210 */ /* 0x000fe20007f9e0ff */
[----:B------:R-:W-:Y:S01]  /*5c60*/  BSSY B1, `(.L_x_162) ;  /* 0x000000c000017945 */ /* 0x000fe20003800000 */
[----:B------:R-:W-:Y:S01]  /*5c70*/  FMUL R3, R3, R156 ;  /* 0x0000009c03037220 */ /* 0x000fe20000400000 */
[----:B--2---:R-:W-:Y:S01]  /*5c80*/  IMAD.WIDE.U32 R14, R23, R12, R20 ;  /* 0x0000000c170e7225 */ /* 0x004fe200078e0014 */
[----:B------:R-:W-:-:S03]  /*5c90*/  IADD3.X R7, R9, R169, RZ, P4, !PT ;  /* 0x000000a909077210 */ /* 0x000fc600027fe4ff */
[----:B------:R-:W-:Y:S01]  /*5ca0*/  FFMA R3, R26, R155, R3 ;  /* 0x0000009b1a037223 */ /* 0x000fe20000000003 */
[----:B------:R-:W-:Y:S01]  /*5cb0*/  IMAD.IADD R13, R13, 0x1, R15 ;  /* 0x000000010d0d7824 */ /* 0x000fe200078e020f */
[----:B------:R-:W-:-:S03]  /*5cc0*/  LEA R10, P5, R14, R10, 0x1 ;  /* 0x0000000a0e0a7211 */ /* 0x000fc600078a08ff */
[----:B------:R-:W-:Y:S02]  /*5cd0*/  F2FP.F16.F32.PACK_AB R3, RZ, R3 ;  /* 0x00000003ff03723e */ /* 0x000fe400000000ff */
[----:B------:R-:W-:-:S03]  /*5ce0*/  LEA.HI.X R11, R14, R11, R13, 0x1, P5 ;  /* 0x0000000b0e0b7211 */ /* 0x000fc600028f0c0d */
[----:B------:R2:W-:Y:S01]  /*5cf0*/  @P3 STG.E.U16 desc[UR36][R6.64], R3 ;  /* 0x0000000306003986 */ /* 0x0005e2000c101524 */
[----:B------:R-:W-:Y:S05]  /*5d00*/  @!P2 BRA `(.L_x_163) ;  /* 0x000000000004a947 */ /* 0x000fea0003800000 */
[----:B------:R0:W5:Y:S02]  /*5d10*/  LDG.E.LTC128B.U16 R154, desc[UR36][R10.64+0x2] ;  /* 0x000002240a9a7981 */ /* 0x000164000c1e1520 */
.L_x_163:
[----:B------:R-:W-:Y:S05]  /*5d20*/  BSYNC B1 ;  /* 0x0000000000017941 */ /* 0x000fea0003800000 */
.L_x_162:
[----:B--2--5:R-:W-:Y:S01]  /*5d30*/  HADD2.F32 R3, -RZ, R154.H0_H0 ;  /* 0x2000009aff037230 */ /* 0x024fe20000004100 */
[----:B------:R-:W-:Y:S01]  /*5d40*/  ISETP.GT.AND P3, PT, R0, 0x8, P0 ;  /* 0x000000080000780c */ /* 0x000fe20000764270 */
[----:B------:R-:W-:Y:S03]  /*5d50*/  BSSY B1, `(.L_x_164) ;  /* 0x0000007000017945 */ /* 0x000fe60003800000 */
[----:B------:R-:W-:-:S04]  /*5d60*/  FMUL R12, R3, R156 ;  /* 0x0000009c030c7220 */ /* 0x000fc80000400000 */
[----:B------:R-:W-:-:S05]  /*5d70*/  FFMA R12, R27, R155, R12 ;  /* 0x0000009b1b0c7223 */ /* 0x000fca000000000c */
[----:B------:R-:W-:-:S05]  /*5d80*/  F2FP.F16.F32.PACK_AB R12, RZ, R12 ;  /* 0x0000000cff0c723e */ /* 0x000fca00000000ff */
[----:B------:R2:W-:Y:S01]  /*5d90*/  @P2 STG.E.U16 desc[UR36][R6.64+0x2], R12 ;  /* 0x0000020c06002986 */ /* 0x0005e2000c101524 */
[----:B------:R-:W-:Y:S05]  /*5da0*/  @!P3 BRA `(.L_x_165) ;  /* 0x000000000004b947 */ /* 0x000fea0003800000 */
[----:B------:R0:W5:Y:S02]  /*5db0*/  LDG.E.LTC128B.U16 R154, desc[UR36][R4.64+0x10] ;  /* 0x00001024049a7981 */ /* 0x000164000c1e1520 */
.L_x_165:
[----:B------:R-:W-:Y:S05]  /*5dc0*/  BSYNC B1 ;  /* 0x0000000000017941 */ /* 0x000fea0003800000 */
.L_x_164:
[----:B-----5:R-:W-:Y:S01]  /*5dd0*/  HADD2.F32 R3, -RZ, R154.H0_H0 ;  /* 0x2000009aff037230 */ /* 0x020fe20000004100 */
[----:B------:R-:W-:Y:S01]  /*5de0*/  ISETP.GT.AND P2, PT, R0, 0x9, P0 ;  /* 0x000000090000780c */ /* 0x000fe20000744270 */
[----:B--2---:R-:W-:Y:S01]  /*5df0*/  IMAD.MOV.U32 R6, RZ, RZ, R8 ;  /* 0x000000ffff067224 */ /* 0x004fe200078e0008 */
[----:B------:R-:W-:Y:S01]  /*5e00*/  BSSY B1, `(.L_x_166) ;  /* 0x0000008000017945 */ /* 0x000fe20003800000 */
[----:B------:R-:W-:Y:S02]  /*5e10*/  IMAD.MOV.U32 R7, RZ, RZ, R9 ;  /* 0x000000ffff077224 */ /* 0x000fe400078e0009 */
[----:B------:R-:W-:-:S04]  /*5e20*/  FMUL R3, R3, R156 ;  /* 0x0000009c03037220 */ /* 0x000fc80000400000 */
[----:B------:R-:W-:-:S05]  /*5e30*/  FFMA R3, R28, R155, R3 ;  /* 0x0000009b1c037223 */ /* 0x000fca0000000003 */
[----:B------:R-:W-:-:S05]  /*5e40*/  F2FP.F16.F32.PACK_AB R3, RZ, R3 ;  /* 0x00000003ff03723e */ /* 0x000fca00000000ff */
[----:B------:R2:W-:Y:S01]  /*5e50*/  @P3 STG.E.U16 desc[UR36][R6.64+0x10], R3 ;  /* 0x0000100306003986 */ /* 0x0005e2000c101524 */
[----:B------:R-:W-:Y:S05]  /*5e60*/  @!P2 BRA `(.L_x_167) ;  /* 0x000000000004a947 */ /* 0x000fea0003800000 */
[----:B------:R0:W5:Y:S02]  /*5e70*/  LDG.E.LTC128B.U16 R154, desc[UR36][R4.64+0x12] ;  /* 0x00001224049a7981 */ /* 0x000164000c1e1520 */
.L_x_167:
[----:B------:R-:W-:Y:S05]  /*5e80*/  BSYNC B1 ;  /* 0x0000000000017941 */ /* 0x000fea0003800000 */
.L_x_166:
        /* <DEDUP_REMOVED lines=9> */
.L_x_169:
[----:B------:R-:W-:Y:S05]  /*5f20*/  BSYNC B1 ;  /* 0x0000000000017941 */ /* 0x000fea0003800000 */
.L_x_168:
[----:B-----5:R-:W-:Y:S01]  /*5f30*/  HADD2.F32 R3, -RZ, R154.H0_H0 ;  /* 0x2000009aff037230 */ /* 0x020fe20000004100 */
[----:B0-----:R-:W-:Y:S01]  /*5f40*/  IADD3 R8, P3, R167, R8, RZ ;  /* 0x00000008a7087210 */ /* 0x001fe20007f7e0ff */
[----:B------:R-:W-:Y:S01]  /*5f50*/  BSSY B1, `(.L_x_170) ;  /* 0x0000009000017945 */ /* 0x000fe20003800000 */
[----:B------:R-:W-:Y:S02]  /*5f60*/  ISETP.GT.AND P2, PT, R0, 0x9, P1 ;  /* 0x000000090000780c */ /* 0x000fe40000f44270 */
[----:B------:R-:W-:Y:S01]  /*5f70*/  FMUL R3, R3, R156 ;  /* 0x0000009c03037220 */ /* 0x000fe20000400000 */
[----:B------:R-:W-:-:S03]  /*5f80*/  IMAD.X R9, R169, 0x1, R9, P3 ;  /* 0x00000001a9097824 */ /* 0x000fc600018e0609 */
[----:B------:R-:W-:-:S05]  /*5f90*/  FFMA R3, R30, R155, R3 ;  /* 0x0000009b1e037223 */ /* 0x000fca0000000003 */
[----:B------:R-:W-:-:S05]  /*5fa0*/  F2FP.F16.F32.PACK_AB R3, RZ, R3 ;  /* 0x00000003ff03723e */ /* 0x000fca00000000ff */
[----:B------:R0:W-:Y:S01]  /*5fb0*/  @P4 STG.E.U16 desc[UR36][R8.64+0x10], R3 ;  /* 0x0000100308004986 */ /* 0x0001e2000c101524 */
[----:B------:R-:W-:Y:S05]  /*5fc0*/  @!P2 BRA `(.L_x_171) ;  /* 0x000000000004a947 */ /* 0x000fea0003800000 */
[----:B------:R0:W5:Y:S02]  /*5fd0*/  LDG.E.LTC128B.U16 R154, desc[UR36][R10.64+0x12] ;  /* 0x000012240a9a7981 */ /* 0x000164000c1e1520 */
.L_x_171:
[----:B------:R-:W-:Y:S05]  /*5fe0*/  BSYNC B1 ;  /* 0x0000000000017941 */ /* 0x000fea0003800000 */
.L_x_170:
[----:B0----5:R-:W-:Y:S01]  /*5ff0*/  HADD2.F32 R3, -RZ, R154.H0_H0 ;  /* 0x2000009aff037230 */ /* 0x021fe20000004100 */
[----:B------:R-:W-:Y:S01]  /*6000*/  ISETP.GT.AND P3, PT, R0, 0x10, P0 ;  /* 0x000000100000780c */ /* 0x000fe20000764270 */
[----:B------:R-:W-:Y:S03]  /*6010*/  BSSY B1, `(.L_x_172) ;  /* 0x0000009000017945 */ /* 0x000fe60003800000 */
[----:B------:R-:W-:-:S04]  /*6020*/  FMUL R8, R3, R156 ;  /* 0x0000009c03087220 */ /* 0x000fc80000400000 */
[----:B------:R-:W-:Y:S01]  /*6030*/  FFMA R31, R31, R155, R8 ;  /* 0x0000009b1f1f7223 */ /* 0x000fe20000000008 */
[----:B------:R-:W-:-:S04]  /*6040*/  IADD3 R8, P4, P5, R167, R160, R93 ;  /* 0x000000a0a7087210 */ /* 0x000fc80007d9e05d */
[----:B------:R-:W-:Y:S02]  /*6050*/  F2FP.F16.F32.PACK_AB R31, RZ, R31 ;  /* 0x0000001fff1f723e */ /* 0x000fe400000000ff */
[----:B------:R-:W-:-:S05]  /*6060*/  IADD3.X R9, R169, R161, R95, P4, P5 ;  /* 0x000000a1a9097210 */ /* 0x000fca00027ea45f */
[----:B------:R0:W-:Y:S01]  /*6070*/  @P2 STG.E.U16 desc[UR36][R8.64+0x12], R31 ;  /* 0x0000121f08002986 */ /* 0x0001e2000c101524 */
[----:B------:R-:W-:Y:S05]  /*6080*/  @!P3 BRA `(.L_x_173) ;  /* 0x000000000004b947 */ /* 0x000fea0003800000 */
[----:B------:R0:W5:Y:S02]  /*6090*/  LDG.E.LTC128B.U16 R154, desc[UR36][R4.64+0x20] ;  /* 0x00002024049a7981 */ /* 0x000164000c1e1520 */
.L_x_173:
[----:B------:R-:W-:Y:S05]  /*60a0*/  BSYNC B1 ;  /* 0x0000000000017941 */ /* 0x000fea0003800000 */
.L_x_172:
[----:B-----5:R-:W-:Y:S01]  /*60b0*/  HADD2.F32 R3, -RZ, R154.H0_H0 ;  /* 0x2000009aff037230 */ /* 0x020fe20000004100 */
        /* <DEDUP_REMOVED lines=8> */
.L_x_175:
[----:B------:R-:W-:Y:S05]  /*6140*/  BSYNC B1 ;  /* 0x0000000000017941 */ /* 0x000fea0003800000 */
.L_x_174:
[----:B0----5:R-:W-:Y:S01]  /*6150*/  HADD2.F32 R3, -RZ, R154.H0_H0 ;  /* 0x2000009aff037230 */ /* 0x021fe20000004100 */
[----:B------:R-:W-:Y:S01]  /*6160*/  ISETP.GT.AND P3, PT, R0, 0x10, P1 ;  /* 0x000000100000780c */ /* 0x000fe20000f64270 */
[----:B------:R-:W-:Y:S03]  /*6170*/  BSSY B1, `(.L_x_176) ;  /* 0x0000007000017945 */ /* 0x000fe60003800000 */
[----:B--2---:R-:W-:-:S04]  /*6180*/  FMUL R12, R3, R156 ;  /* 0x0000009c030c7220 */ /* 0x004fc80000400000 */
[----:B------:R-:W-:-:S05]  /*6190*/  FFMA R12, R33, R155, R12 ;  /* 0x0000009b210c7223 */ /* 0x000fca000000000c */
[----:B------:R-:W-:-:S05]  /*61a0*/  F2FP.F16.F32.PACK_AB R12, RZ, R12 ;  /* 0x0000000cff0c723e */ /* 0x000fca00000000ff */
[----:B------:R0:W-:Y:S01]  /*61b0*/  @P2 STG.E.U16 desc[UR36][R6.64+0x22], R12 ;  /* 0x0000220c06002986 */ /* 0x0001e2000c101524 */
[----:B------:R-:W-:Y:S05]  /*61c0*/  @!P3 BRA `(.L_x_177) ;  /* 0x000000000004b947 */ /* 0x000fea0003800000 */
[----:B------:R2:W5:Y:S02]  /*61d0*/  LDG.E.LTC128B.U16 R154, desc[UR36][R10.64+0x20] ;  /* 0x000020240a9a7981 */ /* 0x000564000c1e1520 */
.L_x_177:
[----:B------:R-:W-:Y:S05]  /*61e0*/  BSYNC B1 ;  /* 0x0000000000017941 */ /* 0x000fea0003800000 */
.L_x_176:
        /* <DEDUP_REMOVED lines=9> */
.L_x_179:
[----:B------:R-:W-:Y:S05]  /*6280*/  BSYNC B1 ;  /* 0x0000000000017941 */ /* 0x000fea0003800000 */
.L_x_178:
[----:B0----5:R-:W-:Y:S01]  /*6290*/  HADD2.F32 R3, -RZ, R154.H0_H0 ;  /* 0x2000009aff037230 */ /* 0x021fe20000004100 */
        /* <DEDUP_REMOVED lines=8> */
.L_x_181:
[----:B------:R-:W-:Y:S05]  /*6320*/  BSYNC B1 ;  /* 0x0000000000017941 */ /* 0x000fea0003800000 */
.L_x_180:
        /* <DEDUP_REMOVED lines=9> */
.L_x_183:
[----:B------:R-:W-:Y:S05]  /*63c0*/  BSYNC B1 ;  /* 0x0000000000017941 */ /* 0x000fea0003800000 */
.L_x_182:
        /* <DEDUP_REMOVED lines=9> */
.L_x_185:
[----:B------:R-:W-:Y:S05]  /*6460*/  BSYNC B1 ;  /* 0x0000000000017941 */ /* 0x000fea0003800000 */
.L_x_184:
        /* <DEDUP_REMOVED lines=9> */
.L_x_187:
[----:B------:R-:W-:Y:S05]  /*6500*/  BSYNC B1 ;  /* 0x0000000000017941 */ /* 0x000fea0003800000 */
.L_x_186:
        /* <DEDUP_REMOVED lines=9> */
.L_x_189:
[----:B------:R-:W-:Y:S05]  /*65a0*/  BSYNC B1 ;  /* 0x0000000000017941 */ /* 0x000fea0003800000 */
.L_x_188:
        /* <DEDUP_REMOVED lines=9> */
.L_x_191:
[----:B------:R-:W-:Y:S05]  /*6640*/  BSYNC B1 ;  /* 0x0000000000017941 */ /* 0x000fea0003800000 */
.L_x_190:
        /* <DEDUP_REMOVED lines=9> */
.L_x_193:
[----:B------:R-:W-:Y:S05]  /*66e0*/  BSYNC B1 ;  /* 0x0000000000017941 */ /* 0x000fea0003800000 */
.L_x_192:
        /* <DEDUP_REMOVED lines=9> */
.L_x_195:
[----:B------:R-:W-:Y:S05]  /*6780*/  BSYNC B1 ;  /* 0x0000000000017941 */ /* 0x000fea0003800000 */
.L_x_194:
        /* <DEDUP_REMOVED lines=9> */
.L_x_197:
[----:B------:R-:W-:Y:S05]  /*6820*/  BSYNC B1 ;  /* 0x0000000000017941 */ /* 0x000fea0003800000 */
.L_x_196:
        /* <DEDUP_REMOVED lines=9> */
.L_x_199:
[----:B------:R-:W-:Y:S05]  /*68c0*/  BSYNC B1 ;  /* 0x0000000000017941 */ /* 0x000fea0003800000 */
.L_x_198:
        /* <DEDUP_REMOVED lines=9> */
.L_x_201:
[----:B------:R-:W-:Y:S05]  /*6960*/  BSYNC B1 ;  /* 0x0000000000017941 */ /* 0x000fea0003800000 */
.L_x_200:
        /* <DEDUP_REMOVED lines=9> */
.L_x_203:
[----:B------:R-:W-:Y:S05]  /*6a00*/  BSYNC B1 ;  /* 0x0000000000017941 */ /* 0x000fea0003800000 */
.L_x_202:
        /* <DEDUP_REMOVED lines=9> */
.L_x_205:
[----:B------:R-:W-:Y:S05]  /*6aa0*/  BSYNC B1 ;  /* 0x0000000000017941 */ /* 0x000fea0003800000 */
.L_x_204:
        /* <DEDUP_REMOVED lines=9> */
.L_x_207:
[----:B------:R-:W-:Y:S05]  /*6b40*/  BSYNC B1 ;  /* 0x0000000000017941 */ /* 0x000fea0003800000 */
.L_x_206:
        /* <DEDUP_REMOVED lines=9> */
.L_x_209:
[----:B------:R-:W-:Y:S05]  /*6be0*/  BSYNC B1 ;  /* 0x0000000000017941 */ /* 0x000fea0003800000 */
.L_x_208:
        /* <DEDUP_REMOVED lines=9> */
.L_x_211:
[----:B------:R-:W-:Y:S05]  /*6c80*/  BSYNC B1 ;  /* 0x0000000000017941 */ /* 0x000fea0003800000 */
.L_x_210:
        /* <DEDUP_REMOVED lines=9> */
.L_x_213:
[----:B------:R-:W-:Y:S05]  /*6d20*/  BSYNC B1 ;  /* 0x0000000000017941 */ /* 0x000fea0003800000 */
.L_x_212:
        /* <DEDUP_REMOVED lines=9> */
.L_x_215:
[----:B------:R-:W-:Y:S05]  /*6dc0*/  BSYNC B1 ;  /* 0x0000000000017941 */ /* 0x000fea0003800000 */
.L_x_214:
        /* <DEDUP_REMOVED lines=9> */
.L_x_217:
[----:B------:R-:W-:Y:S05]  /*6e60*/  BSYNC B1 ;  /* 0x0000000000017941 */ /* 0x000fea0003800000 */
.L_x_216:
        /* <DEDUP_REMOVED lines=9> */
.L_x_219:
[----:B------:R-:W-:Y:S05]  /*6f00*/  BSYNC B1 ;  /* 0x0000000000017941 */ /* 0x000fea0003800000 */
.L_x_218:
        /* <DEDUP_REMOVED lines=9> */
.L_x_221:
[----:B------:R-:W-:Y:S05]  /*6fa0*/  BSYNC B1 ;  /* 0x0000000000017941 */ /* 0x000fea0003800000 */
.L_x_220:
        /* <DEDUP_REMOVED lines=9> */
.L_x_223:
[----:B------:R-:W-:Y:S05]  /*7040*/  BSYNC B1 ;  /* 0x0000000000017941 */ /* 0x000fea0003800000 */
.L_x_222:
        /* <DEDUP_REMOVED lines=9> */
.L_x_225:
[----:B------:R-:W-:Y:S05]  /*70e0*/  BSYNC B1 ;  /* 0x0000000000017941 */ /* 0x000fea0003800000 */
.L_x_224:
        /* <DEDUP_REMOVED lines=9> */
.L_x_227:
[----:B------:R-:W-:Y:S05]  /*7180*/  BSYNC B1 ;  /* 0x0000000000017941 */ /* 0x000fea0003800000 */
.L_x_226:
        /* <DEDUP_REMOVED lines=9> */
.L_x_229:
[----:B------:R-:W-:Y:S05]  /*7220*/  BSYNC B1 ;  /* 0x0000000000017941 */ /* 0x000fea0003800000 */
.L_x_228:
        /* <DEDUP_REMOVED lines=9> */
.L_x_231:
[----:B------:R-:W-:Y:S05]  /*72c0*/  BSYNC B1 ;  /* 0x0000000000017941 */ /* 0x000fea0003800000 */
.L_x_230:
        /* <DEDUP_REMOVED lines=9> */
.L_x_233:
[----:B------:R-:W-:Y:S05]  /*7360*/  BSYNC B1 ;  /* 0x0000000000017941 */ /* 0x000fea0003800000 */
.L_x_232:
        /* <DEDUP_REMOVED lines=9> */
.L_x_235:
[----:B------:R-:W-:Y:S05]  /*7400*/  BSYNC B1 ;  /* 0x0000000000017941 */ /* 0x000fea0003800000 */
.L_x_234:
        /* <DEDUP_REMOVED lines=9> */
.L_x_237:
[----:B------:R-:W-:Y:S05]  /*74a0*/  BSYNC B1 ;  /* 0x0000000000017941 */ /* 0x000fea0003800000 */
.L_x_236:
        /* <DEDUP_REMOVED lines=9> */
.L_x_239:
[----:B------:R-:W-:Y:S05]  /*7540*/  BSYNC B1 ;  /* 0x0000000000017941 */ /* 0x000fea0003800000 */
.L_x_238:
        /* <DEDUP_REMOVED lines=9> */
.L_x_241:
[----:B------:R-:W-:Y:S05]  /*75e0*/  BSYNC B1 ;  /* 0x0000000000017941 */ /* 0x000fea0003800000 */
.L_x_240:
        /* <DEDUP_REMOVED lines=9> */
.L_x_243:
[----:B------:R-:W-:Y:S05]  /*7680*/  BSYNC B1 ;  /* 0x0000000000017941 */ /* 0x000fea0003800000 */
.L_x_242:
        /* <DEDUP_REMOVED lines=9> */
.L_x_245:
[----:B------:R-:W-:Y:S05]  /*7720*/  BSYNC B1 ;  /* 0x0000000000017941 */ /* 0x000fea0003800000 */
.L_x_244:
        /* <DEDUP_REMOVED lines=9> */
.L_x_247:
[----:B------:R-:W-:Y:S05]  /*77c0*/  BSYNC B1 ;  /* 0x0000000000017941 */ /* 0x000fea0003800000 */
.L_x_246:
        /* <DEDUP_REMOVED lines=9> */
.L_x_249:
[----:B------:R-:W-:Y:S05]  /*7860*/  BSYNC B1 ;  /* 0x0000000000017941 */ /* 0x000fea0003800000 */
.L_x_248:
        /* <DEDUP_REMOVED lines=9> */
.L_x_251:
[----:B------:R-:W-:Y:S05]  /*7900*/  BSYNC B1 ;  /* 0x0000000000017941 */ /* 0x000fea0003800000 */
.L_x_250:
        /* <DEDUP_REMOVED lines=9> */
.L_x_253:
[----:B------:R-:W-:Y:S05]  /*79a0*/  BSYNC B1 ;  /* 0x0000000000017941 */ /* 0x000fea0003800000 */
.L_x_252:
        /* <DEDUP_REMOVED lines=9> */
.L_x_255:
[----:B------:R-:W-:Y:S05]  /*7a40*/  BSYNC B1 ;  /* 0x0000000000017941 */ /* 0x000fea0003800000 */
.L_x_254:
        /* <DEDUP_REMOVED lines=9> */
.L_x_257:
[----:B------:R-:W-:Y:S05]  /*7ae0*/  BSYNC B1 ;  /* 0x0000000000017941 */ /* 0x000fea0003800000 */
.L_x_256:
        /* <DEDUP_REMOVED lines=9> */
.L_x_259:
[----:B------:R-:W-:Y:S05]  /*7b80*/  BSYNC B1 ;  /* 0x0000000000017941 */ /* 0x000fea0003800000 */
.L_x_258:
        /* <DEDUP_REMOVED lines=9> */
.L_x_261:
[----:B------:R-:W-:Y:S05]  /*7c20*/  BSYNC B1 ;  /* 0x0000000000017941 */ /* 0x000fea0003800000 */
.L_x_260:
        /* <DEDUP_REMOVED lines=9> */
.L_x_263:
[----:B------:R-:W-:Y:S05]  /*7cc0*/  BSYNC B1 ;  /* 0x0000000000017941 */ /* 0x000fea0003800000 */
.L_x_262:
        /* <DEDUP_REMOVED lines=9> */
.L_x_265:
[----:B------:R-:W-:Y:S05]  /*7d60*/  BSYNC B1 ;  /* 0x0000000000017941 */ /* 0x000fea0003800000 */
.L_x_264:
        /* <DEDUP_REMOVED lines=9> */
.L_x_267:
[----:B------:R-:W-:Y:S05]  /*7e00*/  BSYNC B1 ;  /* 0x0000000000017941 */ /* 0x000fea0003800000 */
.L_x_266:
        /* <DEDUP_REMOVED lines=9> */
.L_x_269:
[----:B------:R-:W-:Y:S05]  /*7ea0*/  BSYNC B1 ;  /* 0x0000000000017941 */ /* 0x000fea0003800000 */
.L_x_268:
        /* <DEDUP_REMOVED lines=9> */
.L_x_271:
[----:B------:R-:W-:Y:S05]  /*7f40*/  BSYNC B1 ;  /* 0x0000000000017941 */ /* 0x000fea0003800000 */
.L_x_270:
        /* <DEDUP_REMOVED lines=9> */
.L_x_273:
[----:B------:R-:W-:Y:S05]  /*7fe0*/  BSYNC B1 ;  /* 0x0000000000017941 */ /* 0x000fea0003800000 */
.L_x_272:
        /* <DEDUP_REMOVED lines=9> */
.L_x_275:
[----:B------:R-:W-:Y:S05]  /*8080*/  BSYNC B1 ;  /* 0x0000000000017941 */ /* 0x000fea0003800000 */
.L_x_274:
        /* <DEDUP_REMOVED lines=9> */
.L_x_277:
[----:B------:R-:W-:Y:S05]  /*8120*/  BSYNC B1 ;  /* 0x0000000000017941 */ /* 0x000fea0003800000 */
.L_x_276:
        /* <DEDUP_REMOVED lines=9> */
.L_x_279:
[----:B------:R-:W-:Y:S05]  /*81c0*/  BSYNC B1 ;  /* 0x0000000000017941 */ /* 0x000fea0003800000 */
.L_x_278:
[----:B0----5:R-:W-:Y:S01]  /*81d0*/  HADD2.F32 R3, -RZ, R154.H0_H0 ;  /* 0x2000009aff037230 */ /* 0x021fe20000004100 */
[----:B------:R-:W-:Y:S01]  /*81e0*/  ISETP.GT.AND P2, PT, R0, 0x78, P1 ;  /* 0x000000780000780c */ /* 0x000fe20000f44270 */
[----:B------:R-:W-:Y:S03]  /*81f0*/  BSSY B1, `(.L_x_280) ;  /* 0x0000007000017945 */ /* 0x000fe60003800000 */
[----:B-1----:R-:W-:-:S04]  /*8200*/  FMUL R4, R3, R156 ;  /* 0x0000009c03047220 */ /* 0x002fc80000400000 */
[----:B------:R-:W-:-:S05]  /*8210*/  FFMA R4, R85, R155, R4 ;  /* 0x0000009b55047223 */ /* 0x000fca0000000004 */
[----:B------:R-:W-:-:S05]  /*8220*/  F2FP.F16.F32.PACK_AB R4, RZ, R4 ;  /* 0x00000004ff04723e */ /* 0x000fca00000000ff */
[----:B------:R0:W-:Y:S01]  /*8230*/  @P0 STG.E.U16 desc[UR36][R6.64+0xf2], R4 ;  /* 0x0000f20406000986 */ /* 0x0001e2000c101524 */
[----:B------:R-:W-:Y:S05]  /*8240*/  @!P2 BRA `(.L_x_281) ;  /* 0x000000000004a947 */ /* 0x000fea0003800000 */
[----:B------:R1:W5:Y:S02]  /*8250*/  LDG.E.LTC128B.U16 R154, desc[UR36][R10.64+0xf0] ;  /* 0x0000f0240a9a7981 */ /* 0x000364000c1e1520 */
.L_x_281:
[----:B------:R-:W-:Y:S05]  /*8260*/  BSYNC B1 ;  /* 0x0000000000017941 */ /* 0x000fea0003800000 */
.L_x_280:
[----:B-----5:R-:W-:Y:S01]  /*8270*/  HADD2.F32 R3, -RZ, R154.H0_H0 ;  /* 0x2000009aff037230 */ /* 0x020fe20000004100 */
[----:B------:R-:W-:Y:S01]  /*8280*/  ISETP.GT.AND P1, PT, R0, 0x79, P1 ;  /* 0x000000790000780c */ /* 0x000fe20000f24270 */
[----:B0-----:R-:W-:Y:S01]  /*8290*/  @P2 IMAD.MOV.U32 R4, RZ, RZ, R8 ;  /* 0x000000ffff042224 */ /* 0x001fe200078e0008 */
[----:B------:R-:W-:Y:S01]  /*82a0*/  BSSY B1, `(.L_x_282) ;  /* 0x0000008000017945 */ /* 0x000fe20003800000 */
[----:B------:R-:W-:Y:S02]  /*82b0*/  @P2 IMAD.MOV.U32 R5, RZ, RZ, R9 ;  /* 0x000000ffff052224 */ /* 0x000fe400078e0009 */
[----:B------:R-:W-:-:S04]  /*82c0*/  FMUL R3, R3, R156 ;  /* 0x0000009c03037220 */ /* 0x000fc80000400000 */
[----:B------:R-:W-:-:S05]  /*82d0*/  FFMA R3, R86, R155, R3 ;  /* 0x0000009b56037223 */ /* 0x000fca0000000003 */
[----:B------:R-:W-:-:S05]  /*82e0*/  F2FP.F16.F32.PACK_AB R3, RZ, R3 ;  /* 0x00000003ff03723e */ /* 0x000fca00000000ff */
[----:B------:R0:W-:Y:S01]  /*82f0*/  @P2 STG.E.U16 desc[UR36][R4.64+0xf0], R3 ;  /* 0x0000f00304002986 */ /* 0x0001e2000c101524 */
[----:B------:R-:W-:Y:S05]  /*8300*/  @!P1 BRA `(.L_x_283) ;  /* 0x0000000000049947 */ /* 0x000fea0003800000 */
[----:B------:R0:W5:Y:S02]  /*8310*/  LDG.E.LTC128B.U16 R154, desc[UR36][R10.64+0xf2] ;  /* 0x0000f2240a9a7981 */ /* 0x000164000c1e1520 */
.L_x_283:
[----:B------:R-:W-:Y:S05]  /*8320*/  BSYNC B1 ;  /* 0x0000000000017941 */ /* 0x000fea0003800000 */
.L_x_282:
[----:B------:R-:W-:Y:S05]  /*8330*/  @!P1 BRA `(.L_x_284) ;  /* 0x00000024004c9947 */ /* 0x000fea0003800000 */
[----:B0----5:R-:W-:-:S05]  /*8340*/  HADD2.F32 R3, -RZ, R154.H0_H0 ;  /* 0x2000009aff037230 */ /* 0x021fca0000004100 */
[----:B------:R-:W-:-:S04]  /*8350*/  FMUL R0, R3, R156 ;  /* 0x0000009c03007220 */ /* 0x000fc80000400000 */
[----:B------:R-:W-:-:S05]  /*8360*/  FFMA R0, R87, R155, R0 ;  /* 0x0000009b57007223 */ /* 0x000fca0000000000 */
[----:B------:R-:W-:-:S05]  /*8370*/  F2FP.F16.F32.PACK_AB R0, RZ, R0 ;  /* 0x00000000ff00723e */ /* 0x000fca00000000ff */
[----:B------:R0:W-:Y:S01]  /*8380*/  STG.E.U16 desc[UR36][R8.64+0xf2], R0 ;  /* 0x0000f20008007986 */ /* 0x0001e2000c101524 */
[----:B------:R-:W-:Y:S05]  /*8390*/  BRA `(.L_x_284) ;  /* 0x0000002400347947 */ /* 0x000fea0003800000 */
.L_x_33:
[----:B------:R-:W-:Y:S01]  /*83a0*/  ULDC.64 UR4, c[0x0][0x5c0] ;  /* 0x0001700000047ab9 */ /* 0x000fe20000000a00 */
[-C--:B------:R-:W-:Y:S01]  /*83b0*/  FMUL R88, R88, R155.reuse ;  /* 0x0000009b58587220 */ /* 0x080fe20000400000 */
[----:B------:R-:W-:Y:S01]  /*83c0*/  LEA R6, P0, R168, UR4, 0x1 ;  /* 0x00000004a8067c11 */ /* 0x000fe2000f8008ff */
[----:B------:R-:W-:Y:S01]  /*83d0*/  IMAD.SHL.U32 R11, R4, 0x10, RZ ;  /* 0x00000010040b7824 */ /* 0x000fe200078e00ff */
[----:B------:R-:W-:Y:S01]  /*83e0*/  ISETP.GT.AND P2, PT, R0, 0x1, P3 ;  /* 0x000000010000780c */ /* 0x000fe20001f44270 */
[-C--:B------:R-:W-:Y:S01]  /*83f0*/  FMUL R89, R89, R155.reuse ;  /* 0x0000009b59597220 */ /* 0x080fe20000400000 */
[----:B------:R-:W-:Y:S01]  /*8400*/  LEA.HI.X R7, R168, UR5, R167, 0x1, P0 ;  /* 0x00000005a8077c11 */ /* 0x000fe200080f0ca7 */
[-C--:B------:R-:W-:Y:S01]  /*8410*/  FMUL R90, R90, R155.reuse ;  /* 0x0000009b5a5a7220 */ /* 0x080fe20000400000 */
[----:B------:R-:W-:Y:S01]  /*8420*/  ISETP.GT.AND P0, PT, R3, 0x8, PT ;  /* 0x000000080300780c */ /* 0x000fe20003f04270 */
[-C--:B------:R-:W-:Y:S01]  /*8430*/  FMUL R91, R91, R155.reuse ;  /* 0x0000009b5b5b7220 */ /* 0x080fe20000400000 */
[----:B------:R-:W-:Y:S01]  /*8440*/  F2FP.F16.F32.PACK_AB R88, RZ, R88 ;  /* 0x00000058ff58723e */ /* 0x000fe200000000ff */
[-C--:B------:R-:W-:Y:S01]  /*8450*/  FMUL R92, R92, R155.reuse ;  /* 0x0000009b5c5c7220 */ /* 0x080fe20000400000 */
[----:B------:R-:W-:Y:S01]  /*8460*/  ISETP.GT.AND P4, PT, R0, RZ, P0 ;  /* 0x000000ff0000720c */ /* 0x000fe20000784270 */
[-C--:B------:R-:W-:Y:S01]  /*8470*/  FMUL R93, R93, R155.reuse ;  /* 0x0000009b5d5d7220 */ /* 0x080fe20000400000 */
[----:B------:R-:W-:Y:S01]  /*8480*/  SHF.L.U64.HI R9, R4, 0x4, R5 ;  /* 0x0000000404097819 */ /* 0x000fe20000010205 */
[----:B------:R-:W-:Y:S01]  /*8490*/  @P1 STG.E.U16 desc[UR36][R6.64], R88 ;  /* 0x0000005806001986 */ /* 0x000fe2000c101524 */
[----:B------:R-:W-:Y:S01]  /*84a0*/  IADD3 R12, P5, R11, R6, RZ ;  /* 0x000000060b0c7210 */ /* 0x000fe20007fbe0ff */
[-C--:B------:R-:W-:Y:S01]  /*84b0*/  FMUL R94, R94, R155.reuse ;  /* 0x0000009b5e5e7220 */ /* 0x080fe20000400000 */
[----:B------:R-:W-:Y:S01]  /*84c0*/  ISETP.GT.AND P1, PT, R0, 0x1, P0 ;  /* 0x000000010000780c */ /* 0x000fe20000724270 */
[----:B------:R-:W-:Y:S01]  /*84d0*/  FMUL R95, R95, R155 ;  /* 0x0000009b5f5f7220 */ /* 0x000fe20000400000 */
[----:B------:R-:W-:Y:S01]  /*84e0*/  F2FP.F16.F32.PACK_AB R89, RZ, R89 ;  /* 0x00000059ff59723e */ /* 0x000fe200000000ff */
[----:B------:R-:W-:Y:S01]  /*84f0*/  IMAD.X R13, R9, 0x1, R7, P5 ;  /* 0x00000001090d7824 */ /* 0x000fe200028e0607 */
[----:B------:R-:W-:Y:S01]  /*8500*/  F2FP.F16.F32.PACK_AB R90, RZ, R90 ;  /* 0x0000005aff5a723e */ /* 0x000fe200000000ff */
[----:B------:R-:W-:Y:S01]  /*8510*/  FMUL R96, R96, R155 ;  /* 0x0000009b60607220 */ /* 0x000fe20000400000 */
[----:B------:R-:W-:Y:S01]  /*8520*/  F2FP.F16.F32.PACK_AB R91, RZ, R91 ;  /* 0x0000005bff5b723e */ /* 0x000fe200000000ff */
[----:B------:R-:W-:Y:S01]  /*8530*/  @P2 STG.E.U16 desc[UR36][R6.64+0x2], R89 ;  /* 0x0000025906002986 */ /* 0x000fe2000c101524 */
[C---:B------:R-:W-:Y:S01]  /*8540*/  ISETP.GT.AND P5, PT, R0.reuse, 0x9, P3 ;  /* 0x000000090000780c */ /* 0x040fe20001fa4270 */
[-C--:B------:R-:W-:Y:S01]  /*8550*/  FMUL R97, R97, R155.reuse ;  /* 0x0000009b61617220 */ /* 0x080fe20000400000 */
[C---:B------:R-:W-:Y:S01]  /*8560*/  ISETP.GT.AND P2, PT, R0.reuse, 0x8, P0 ;  /* 0x000000080000780c */ /* 0x040fe20000744270 */
[----:B------:R-:W-:Y:S01]  /*8570*/  @P4 STG.E.U16 desc[UR36][R12.64], R90 ;  /* 0x0000005a0c004986 */ /* 0x000fe2000c101524 */
[----:B------:R-:W-:Y:S01]  /*8580*/  ISETP.GT.AND P4, PT, R0, 0x8, P3 ;  /* 0x000000080000780c */ /* 0x000fe20001f84270 */
[-C--:B------:R-:W-:Y:S01]  /*8590*/  FMUL R98, R98, R155.reuse ;  /* 0x0000009b62627220 */ /* 0x080fe20000400000 */
[----:B------:R-:W-:Y:S01]  /*85a0*/  F2FP.F16.F32.PACK_AB R92, RZ, R92 ;  /* 0x0000005cff5c723e */ /* 0x000fe200000000ff */
[----:B------:R-:W-:Y:S01]  /*85b0*/  @P1 STG.E.U16 desc[UR36][R12.64+0x2], R91 ;  /* 0x0000025b0c001986 */ /* 0x000fe2000c101524 */
[----:B------:R-:W-:Y:S01]  /*85c0*/  ISETP.GT.AND P1, PT, R0, 0x9, P0 ;  /* 0x000000090000780c */ /* 0x000fe20000724270 */
[----:B------:R-:W-:Y:S01]  /*85d0*/  FMUL R99, R99, R155 ;  /* 0x0000009b63637220 */ /* 0x000fe20000400000 */
[----:B------:R-:W-:Y:S01]  /*85e0*/  F2FP.F16.F32.PACK_AB R93, RZ, R93 ;  /* 0x0000005dff5d723e */ /* 0x000fe200000000ff */
[-C--:B------:R-:W-:Y:S01]  /*85f0*/  FMUL R100, R100, R155.reuse ;  /* 0x0000009b64647220 */ /* 0x080fe20000400000 */
[----:B------:R-:W-:Y:S01]  /*8600*/  F2FP.F16.F32.PACK_AB R94, RZ, R94 ;  /* 0x0000005eff5e723e */ /* 0x000fe200000000ff */
[----:B------:R-:W-:Y:S01]  /*8610*/  FMUL R101, R101, R155 ;  /* 0x0000009b65657220 */ /* 0x000fe20000400000 */
[----:B------:R-:W-:Y:S01]  /*8620*/  F2FP.F16.F32.PACK_AB R95, RZ, R95 ;  /* 0x0000005fff5f723e */ /* 0x000fe200000000ff */
[-C--:B------:R-:W-:Y:S01]  /*8630*/  FMUL R102, R102, R155.reuse ;  /* 0x0000009b66667220 */ /* 0x080fe20000400000 */
[----:B------:R-:W-:Y:S01]  /*8640*/  F2FP.F16.F32.PACK_AB R96, RZ, R96 ;  /* 0x00000060ff60723e */ /* 0x000fe200000000ff */
[----:B------:R-:W-:Y:S01]  /*8650*/  @P4 STG.E.U16 desc[UR36][R6.64+0x10], R92 ;  /* 0x0000105c06004986 */ /* 0x000fe2000c101524 */
[C---:B------:R-:W-:Y:S01]  /*8660*/  ISETP.GT.AND P4, PT, R0.reuse, 0x10, P3 ;  /* 0x000000100000780c */ /* 0x040fe20001f84270 */
[----:B------:R-:W-:Y:S01]  /*8670*/  FMUL R103, R103, R155 ;  /* 0x0000009b67677220 */ /* 0x000fe20000400000 */
[----:B------:R-:W-:Y:S01]  /*8680*/  F2FP.F16.F32.PACK_AB R97, RZ, R97 ;  /* 0x00000061ff61723e */ /* 0x000fe200000000ff */
[----:B------:R-:W-:Y:S01]  /*8690*/  @P5 STG.E.U16 desc[UR36][R6.64+0x12], R93 ;  /* 0x0000125d06005986 */ /* 0x000fe2000c101524 */
[----:B------:R-:W-:Y:S01]  /*86a0*/  ISETP.GT.AND P5, PT, R0, 0x11, P0 ;  /* 0x000000110000780c */ /* 0x000fe200007a4270 */
        /* <DEDUP_REMOVED lines=74> */
[----:B------:R-:W-:Y:S01]  /*8b50*/  FMUL R125, R125, R155 ;  /* 0x0000009b7d7d7220 */ /* 0x000fe20000400000 */
[----:B------:R-:W-:Y:S01]  /*8b60*/  F2FP.F16.F32.PACK_AB R119, RZ, R119 ;  /* 0x00000077ff77723e */ /* 0x000fe200000000ff */
[-C--:B------:R-:W-:Y:S01]  /*8b70*/  FMUL R126, R126, R155.reuse ;  /* 0x0000009b7e7e7220 */ /* 0x080fe20000400000 */
[----:B------:R-:W-:Y:S01]  /*8b80*/  F2FP.F16.F32.PACK_AB R120, RZ, R120 ;  /* 0x00000078ff78723e */ /* 0x000fe200000000ff */
        /* <DEDUP_REMOVED lines=66> */
[----:B------:R-:W-:Y:S01]  /*8fb0*/  IMAD.SHL.U32 R23, R4, 0x100, RZ ;  /* 0x0000010004177824 */ /* 0x000fe200078e00ff */
[----:B------:R-:W-:Y:S01]  /*8fc0*/  F2FP.F16.F32.PACK_AB R140, RZ, R140 ;  /* 0x0000008cff8c723e */ /* 0x000fe200000000ff */
[----:B------:R-:W-:Y:S01]  /*8fd0*/  @P1 STG.E.U16 desc[UR36][R6.64+0x90], R124 ;  /* 0x0000907c06001986 */ /* 0x000fe2000c101524 */
[----:B------:R-:W-:Y:S01]  /*8fe0*/  ISETP.GT.AND P1, PT, R0, 0x50, P3 ;  /* 0x000000500000780c */ /* 0x000fe20001f24270 */
[----:B------:R-:W-:Y:S01]  /*8ff0*/  FMUL R146, R146, R155 ;  /* 0x0000009b92927220 */ /* 0x000fe20000400000 */
[----:B------:R-:W-:Y:S01]  /*9000*/  F2FP.F16.F32.PACK_AB R141, RZ, R141 ;  /* 0x0000008dff8d723e */ /* 0x000fe200000000ff */
[----:B------:R-:W-:Y:S01]  /*9010*/  @P2 STG.E.U16 desc[UR36][R6.64+0x92], R125 ;  /* 0x0000927d06002986 */ /* 0x000fe2000c101524 */
[C---:B------:R-:W-:Y:S01]  /*9020*/  ISETP.GT.AND P2, PT, R0.reuse, 0x51, P3 ;  /* 0x000000510000780c */ /* 0x040fe20001f44270 */
[-C--:B------:R-:W-:Y:S01]  /*9030*/  FMUL R147, R147, R155.reuse ;  /* 0x0000009b93937220 */ /* 0x080fe20000400000 */
        /* <DEDUP_REMOVED lines=11> */
[-C--:B------:R-:W-:Y:S01]  /*90f0*/  FMUL R150, R150, R155.reuse ;  /* 0x0000009b96967220 */ /* 0x080fe20000400000 */
[----:B------:R-:W-:Y:S01]  /*9100*/  SHF.L.U64.HI R21, R4, 0x8, R5 ;  /* 0x0000000804157819 */ /* 0x000fe20000010205 */
[----:B------:R-:W-:Y:S01]  /*9110*/  @P2 STG.E.U16 desc[UR36][R6.64+0xa2], R129 ;  /* 0x0000a28106002986 */ /* 0x000fe2000c101524 */
[C---:B------:R-:W-:Y:S01]  /*9120*/  ISETP.GT.AND P2, PT, R0.reuse, 0x59, P3 ;  /* 0x000000590000780c */ /* 0x040fe20001f44270 */
        /* <DEDUP_REMOVED lines=58> */
[----:B------:R-:W-:Y:S01]  /*94d0*/  @P2 STG.E.U16 desc[UR36][R12.64+0xd0], R142 ;  /* 0x0000d08e0c002986 */ /* 0x000fe2000c101524 */
[----:B------:R-:W-:Y:S01]  /*94e0*/  F2FP.F16.F32.PACK_AB R34, RZ, R34 ;  /* 0x00000022ff22723e */ /* 0x000fe200000000ff */
[----:B------:R-:W-:Y:S01]  /*94f0*/  FMUL R40, R40, R155 ;  /* 0x0000009b28287220 */ /* 0x000fe20000400000 */
[----:B------:R-:W-:Y:S01]  /*9500*/  F2FP.F16.F32.PACK_AB R35, RZ, R35 ;  /* 0x00000023ff23723e */ /* 0x000fe200000000ff */
        /* <DEDUP_REMOVED lines=8> */
[----:B------:R-:W-:Y:S01]  /*9590*/  @P1 IMAD.MOV.U32 R5, RZ, RZ, R7 ;  /* 0x000000ffff051224 */ /* 0x000fe200078e0007 */
[----:B------:R-:W-:Y:S01]  /*95a0*/  @P1 MOV R4, R6 ;  /* 0x0000000600041202 */ /* 0x000fe20000000f00 */
[-C--:B------:R-:W-:Y:S01]  /*95b0*/  FMUL R43, R43, R155.reuse ;  /* 0x0000009b2b2b7220 */ /* 0x080fe20000400000 */
[----:B------:R-:W-:Y:S01]  /*95c0*/  F2FP.F16.F32.PACK_AB R38, RZ, R38 ;  /* 0x00000026ff26723e */ /* 0x000fe200000000ff */
[----:B------:R-:W-:Y:S01]  /*95d0*/  FMUL R44, R44, R155 ;  /* 0x0000009b2c2c7220 */ /* 0x000fe20000400000 */
[----:B------:R-:W-:Y:S01]  /*95e0*/  F2FP.F16.F32.PACK_AB R39, RZ, R39 ;  /* 0x00000027ff27723e */ /* 0x000fe200000000ff */
[----:B------:R0:W-:Y:S01]  /*95f0*/  @P1 STG.E.U16 desc[UR36][R4.64+0xe2], R145 ;  /* 0x0000e29104001986 */ /* 0x0001e2000c101524 */
[----:B------:R-:W-:Y:S01]  /*9600*/  IADD3 R14, P1, P2, R11, R6, R23 ;  /* 0x000000060b0e7210 */ /* 0x000fe20007a3e017 */
[-C--:B------:R-:W-:Y:S01]  /*9610*/  FMUL R45, R45, R155.reuse ;  /* 0x0000009b2d2d7220 */ /* 0x080fe20000400000 */
[----:B------:R-:W-:Y:S01]  /*9620*/  F2FP.F16.F32.PACK_AB R40, RZ, R40 ;  /* 0x00000028ff28723e */ /* 0x000fe200000000ff */
[----:B------:R-:W-:Y:S01]  /*9630*/  FMUL R46, R46, R155 ;  /* 0x0000009b2e2e7220 */ /* 0x000fe20000400000 */
[----:B------:R-:W-:Y:S01]  /*9640*/  IADD3.X R15, R9, R7, R21, P1, P2 ;  /* 0x00000007090f7210 */ /* 0x000fe20000fe4415 */
[-C--:B------:R-:W-:Y:S01]  /*9650*/  FMUL R47, R47, R155.reuse ;  /* 0x0000009b2f2f7220 */ /* 0x080fe20000400000 */
[C---:B------:R-:W-:Y:S01]  /*9660*/  ISETP.GT.AND P1, PT, R3.reuse, 0x80, PT ;  /* 0x000000800300780c */ /* 0x040fe20003f24270 */
[-C--:B------:R-:W-:Y:S01]  /*9670*/  FMUL R48, R48, R155.reuse ;  /* 0x0000009b30307220 */ /* 0x080fe20000400000 */
[----:B------:R-:W-:Y:S01]  /*9680*/  ISETP.GT.AND P2, PT, R3, 0x88, PT ;  /* 0x000000880300780c */ /* 0x000fe20003f44270 */
[----:B------:R-:W-:Y:S01]  /*9690*/  FMUL R49, R49, R155 ;  /* 0x0000009b31317220 */ /* 0x000fe20000400000 */
[----:B------:R-:W-:Y:S01]  /*96a0*/  F2FP.F16.F32.PACK_AB R41, RZ, R41 ;  /* 0x00000029ff29723e */ /* 0x000fe200000000ff */
[----:B0-----:R-:W-:Y:S01]  /*96b0*/  @P5 IMAD.MOV.U32 R4, RZ, RZ, R12 ;  /* 0x000000ffff045224 */ /* 0x001fe200078e000c */
[----:B------:R-:W-:Y:S01]  /*96c0*/  F2FP.F16.F32.PACK_AB R42, RZ, R42 ;  /* 0x0000002aff2a723e */ /* 0x000fe200000000ff */
[----:B------:R-:W-:Y:S01]  /*96d0*/  @P5 IMAD.MOV.U32 R5, RZ, RZ, R13 ;  /* 0x000000ffff055224 */ /* 0x000fe200078e000d */
[----:B------:R-:W-:Y:S01]  /*96e0*/  F2FP.F16.F32.PACK_AB R43, RZ, R43 ;  /* 0x0000002bff2b723e */ /* 0x000fe200000000ff */
[-C--:B------:R-:W-:Y:S01]  /*96f0*/  FMUL R50, R50, R155.reuse ;  /* 0x0000009b32327220 */ /* 0x080fe20000400000 */
[----:B------:R-:W-:Y:S01]  /*9700*/  F2FP.F16.F32.PACK_AB R44, RZ, R44 ;  /* 0x0000002cff2c723e */ /* 0x000fe200000000ff */
[-C--:B------:R-:W-:Y:S01]  /*9710*/  FMUL R51, R51, R155.reuse ;  /* 0x0000009b33337220 */ /* 0x080fe20000400000 */
[----:B------:R0:W-:Y:S01]  /*9720*/  @P5 STG.E.U16 desc[UR36][R4.64+0xe0], R146 ;  /* 0x0000e09204005986 */ /* 0x0001e2000c101524 */
[----:B------:R-:W-:Y:S01]  /*9730*/  ISETP.GT.AND P5, PT, R0, 0x78, P3 ;  /* 0x000000780000780c */ /* 0x000fe20001fa4270 */
[-C--:B------:R-:W-:Y:S01]  /*9740*/  FMUL R52, R52, R155.reuse ;  /* 0x0000009b34347220 */ /* 0x080fe20000400000 */
[C---:B------:R-:W-:Y:S01]  /*9750*/  ISETP.GT.AND P3, PT, R0.reuse, 0x79, P3 ;  /* 0x000000790000780c */ /* 0x040fe20001f64270 */
[----:B------:R-:W-:Y:S01]  /*9760*/  @P4 STG.E.U16 desc[UR36][R12.64+0xe2], R147 ;  /* 0x0000e2930c004986 */ /* 0x000fe2000c101524 */
[C---:B------:R-:W-:Y:S01]  /*9770*/  ISETP.GT.AND P4, PT, R0.reuse, 0x78, P0 ;  /* 0x000000780000780c */ /* 0x040fe20000784270 */
[-C--:B------:R-:W-:Y:S01]  /*9780*/  FMUL R53, R53, R155.reuse ;  /* 0x0000009b35357220 */ /* 0x080fe20000400000 */
[----:B------:R-:W-:Y:S01]  /*9790*/  ISETP.GT.AND P0, PT, R0, 0x79, P0 ;  /* 0x000000790000780c */ /* 0x000fe20000704270 */
[----:B------:R-:W-:Y:S01]  /*97a0*/  FMUL R54, R54, R155 ;  /* 0x0000009b36367220 */ /* 0x000fe20000400000 */
[----:B------:R-:W-:Y:S01]  /*97b0*/  F2FP.F16.F32.PACK_AB R45, RZ, R45 ;  /* 0x0000002dff2d723e */ /* 0x000fe200000000ff */
[-C--:B------:R-:W-:Y:S01]  /*97c0*/  FMUL R55, R55, R155.reuse ;  /* 0x0000009b37377220 */ /* 0x080fe20000400000 */
[----:B------:R-:W-:Y:S01]  /*97d0*/  F2FP.F16.F32.PACK_AB R46, RZ, R46 ;  /* 0x0000002eff2e723e */ /* 0x000fe200000000ff */
[----:B------:R-:W-:Y:S01]  /*97e0*/  FMUL R56, R56, R155 ;  /* 0x0000009b38387220 */ /* 0x000fe20000400000 */
[----:B------:R-:W-:Y:S01]  /*97f0*/  F2FP.F16.F32.PACK_AB R47, RZ, R47 ;  /* 0x0000002fff2f723e */ /* 0x000fe200000000ff */
[----:B------:R-:W-:Y:S01]  /*9800*/  @P5 STG.E.U16 desc[UR36][R6.64+0xf0], R148 ;  /* 0x0000f09406005986 */ /* 0x000fe2000c101524 */
[----:B0-----:R-:W-:Y:S01]  /*9810*/  IADD3 R4, P5, R23, R6, RZ ;  /* 0x0000000617047210 */ /* 0x001fe20007fbe0ff */
[-C--:B------:R-:W-:Y:S01]  /*9820*/  FMUL R57, R57, R155.reuse ;  /* 0x0000009b39397220 */ /* 0x080fe20000400000 */
[----:B------:R-:W-:Y:S01]  /*9830*/  F2FP.F16.F32.PACK_AB R48, RZ, R48 ;  /* 0x00000030ff30723e */ /* 0x000fe200000000ff */
[----:B------:R0:W-:Y:S01]  /*9840*/  @P3 STG.E.U16 desc[UR36][R6.64+0xf2], R149 ;  /* 0x0000f29506003986 */ /* 0x0001e2000c101524 */
[C---:B------:R-:W-:Y:S01]  /*9850*/  ISETP.GT.AND P3, PT, R0.reuse, RZ, P1 ;  /* 0x000000ff0000720c */ /* 0x040fe20000f64270 */
[----:B------:R-:W-:Y:S01]  /*9860*/  IMAD.X R5, R21, 0x1, R7, P5 ;  /* 0x0000000115057824 */ /* 0x000fe200028e0607 */
[C---:B------:R-:W-:Y:S01]  /*9870*/  ISETP.GT.AND P5, PT, R0.reuse, RZ, P2 ;  /* 0x000000ff0000720c */ /* 0x040fe200017a4270 */
        /* <DEDUP_REMOVED lines=14> */
[----:B------:R-:W-:Y:S01]  /*9960*/  @P4 STG.E.U16 desc[UR36][R4.64+0x2], R25 ;  /* 0x0000021904004986 */ /* 0x000fe2000c101524 */
[----:B------:R-:W-:Y:S01]  /*9970*/  IADD3 R10, P4, R11, R4, RZ ;  /* 0x000000040b0a7210 */ /* 0x000fe20007f9e0ff */
[C-C-:B------:R-:W-:Y:S01]  /*9980*/  IMAD.X R7, R9.reuse, 0x1, R5.reuse, P3 ;  /* 0x0000000109077824 */ /* 0x140fe200018e0605 */
[----:B------:R-:W-:Y:S01]  /*9990*/  ISETP.GT.AND P3, PT, R0, 0x9, P2 ;  /* 0x000000090000780c */ /* 0x000fe20001764270 */
[----:B------:R-:W-:Y:S01]  /*99a0*/  FMUL R62, R62, R155 ;  /* 0x0000009b3e3e7220 */ /* 0x000fe20000400000 */
[----:B------:R-:W-:Y:S01]  /*99b0*/  F2FP.F16.F32.PACK_AB R53, RZ, R53 ;  /* 0x00000035ff35723e */ /* 0x000fe200000000ff */
[----:B------:R-:W-:Y:S01]  /*99c0*/  IMAD.X R11, R9, 0x1, R5, P4 ;  /* 0x00000001090b7824 */ /* 0x000fe200020e0605 */
[----:B------:R-:W-:Y:S01]  /*99d0*/  ISETP.GT.AND P4, PT, R0, 0x8, P1 ;  /* 0x000000080000780c */ /* 0x000fe20000f84270 */
[-C--:B------:R-:W-:Y:S01]  /*99e0*/  FMUL R63, R63, R155.reuse ;  /* 0x0000009b3f3f7220 */ /* 0x080fe20000400000 */
[----:B------:R-:W-:Y:S01]  /*99f0*/  F2FP.F16.F32.PACK_AB R54, RZ, R54 ;  /* 0x00000036ff36723e */ /* 0x000fe200000000ff */
[-C--:B------:R-:W-:Y:S01]  /*9a00*/  FMUL R64, R64, R155.reuse ;  /* 0x0000009b40407220 */ /* 0x080fe20000400000 */
        /* <DEDUP_REMOVED lines=8> */
[-C--:B------:R-:W-:Y:S01]  /*9a90*/  FMUL R67, R67, R155.reuse ;  /* 0x0000009b43437220 */ /* 0x080fe20000400000 */
[----:B------:R-:W-:Y:S01]  /*9aa0*/  @P4 STG.E.U16 desc[UR36][R4.64+0x10], R28 ;  /* 0x0000101c04004986 */ /* 0x000fe2000c101524 */
[----:B------:R-:W-:Y:S01]  /*9ab0*/  ISETP.GT.AND P4, PT, R0, 0x10, P1 ;  /* 0x000000100000780c */ /* 0x000fe20000f84270 */
[----:B------:R-:W-:Y:S01]  /*9ac0*/  FMUL R68, R68, R155 ;  /* 0x0000009b44447220 */ /* 0x000fe20000400000 */
[----:B------:R-:W-:Y:S01]  /*9ad0*/  F2FP.F16.F32.PACK_AB R57, RZ, R57 ;  /* 0x00000039ff39723e */ /* 0x000fe200000000ff */
[-C--:B------:R-:W-:Y:S01]  /*9ae0*/  FMUL R69, R69, R155.reuse ;  /* 0x0000009b45457220 */ /* 0x080fe20000400000 */
[----:B------:R-:W-:Y:S01]  /*9af0*/  @P5 STG.E.U16 desc[UR36][R4.64+0x12], R29 ;  /* 0x0000121d04005986 */ /* 0x000fe2000c101524 */
[----:B------:R-:W-:Y:S01]  /*9b00*/  ISETP.GT.AND P5, PT, R0, 0x11, P1 ;  /* 0x000000110000780c */ /* 0x000fe20000fa4270 */
[-C--:B------:R-:W-:Y:S01]  /*9b10*/  FMUL R70, R70, R155.reuse ;  /* 0x0000009b46467220 */ /* 0x080fe20000400000 */
[----:B------:R-:W-:Y:S01]  /*9b20*/  F2FP.F16.F32.PACK_AB R58, RZ, R58 ;  /* 0x0000003aff3a723e */ /* 0x000fe200000000ff */
[----:B------:R0:W-:Y:S01]  /*9b30*/  @P0 STG.E.U16 desc[UR36][R6.64+0x10], R30 ;  /* 0x0000101e06000986 */ /* 0x0001e2000c101524 */
        /* <DEDUP_REMOVED lines=13> */
[--C-:B0-----:R-:W-:Y:S01]  /*9c10*/  @P0 IMAD.MOV.U32 R6, RZ, RZ, R14.reuse ;  /* 0x000000ffff060224 */ /* 0x101fe200078e000e */
[----:B------:R-:W-:Y:S01]  /*9c20*/  F2FP.F16.F32.PACK_AB R62, RZ, R62 ;  /* 0x0000003eff3e723e */ /* 0x000fe200000000ff */
[--C-:B------:R-:W-:Y:S01]  /*9c30*/  @P0 IMAD.MOV.U32 R7, RZ, RZ, R15.reuse ;  /* 0x000000ffff070224 */ /* 0x100fe200078e000f */
[----:B------:R-:W-:Y:S01]  /*9c40*/  F2FP.F16.F32.PACK_AB R63, RZ, R63 ;  /* 0x0000003fff3f723e */ /* 0x000fe200000000ff */
[-C--:B------:R-:W-:Y:S01]  /*9c50*/  FMUL R74, R74, R155.reuse ;  /* 0x0000009b4a4a7220 */ /* 0x080fe20000400000 */
[----:B------:R-:W-:Y:S01]  /*9c60*/  F2FP.F16.F32.PACK_AB R64, RZ, R64 ;  /* 0x00000040ff40723e */ /* 0x000fe200000000ff */
[-C--:B------:R-:W-:Y:S01]  /*9c70*/  FMUL R75, R75, R155.reuse ;  /* 0x0000009b4b4b7220 */ /* 0x080fe20000400000 */
[----:B------:R0:W-:Y:S01]  /*9c80*/  @P0 STG.E.U16 desc[UR36][R6.64+0x20], R34 ;  /* 0x0000202206000986 */ /* 0x0001e2000c101524 */
        /* <DEDUP_REMOVED lines=11> */
[--C-:B0-----:R-:W-:Y:S01]  /*9d40*/  @P3 IMAD.MOV.U32 R7, RZ, RZ, R15.reuse ;  /* 0x000000ffff073224 */ /* 0x101fe200078e000f */
[----:B------:R-:W-:Y:S01]  /*9d50*/  @P3 MOV R6, R14 ;  /* 0x0000000e00063202 */ /* 0x000fe20000000f00 */
[-C--:B------:R-:W-:Y:S01]  /*9d60*/  FMUL R81, R81, R155.reuse ;  /* 0x0000009b51517220 */ /* 0x080fe20000400000 */
[----:B------:R-:W-:Y:S01]  /*9d70*/  F2FP.F16.F32.PACK_AB R70, RZ, R70 ;  /* 0x00000046ff46723e */ /* 0x000fe200000000ff */
[----:B------:R-:W-:Y:S01]  /*9d80*/  FMUL R82, R82, R155 ;  /* 0x0000009b52527220 */ /* 0x000fe20000400000 */
[----:B------:R-:W-:Y:S01]  /*9d90*/  F2FP.F16.F32.PACK_AB R71, RZ, R71 ;  /* 0x00000047ff47723e */ /* 0x000fe200000000ff */
[----:B------:R0:W-:Y:S01]  /*9da0*/  @P3 STG.E.U16 desc[UR36][R6.64+0x22], R35 ;  /* 0x0000222306003986 */ /* 0x0001e2000c101524 */
        /* <DEDUP_REMOVED lines=9> */
[----:B------:R-:W-:Y:S01]  /*9e40*/  FMUL R85, R85, R155 ;  /* 0x0000009b55557220 */ /* 0x000fe20000400000 */
[----:B------:R-:W-:Y:S01]  /*9e50*/  F2FP.F16.F32.PACK_AB R74, RZ, R74 ;  /* 0x0000004aff4a723e */ /* 0x000fe200000000ff */
[----:B0-----:R-:W-:Y:S01]  /*9e60*/  @P0 IMAD.MOV.U32 R6, RZ, RZ, R14 ;  /* 0x000000ffff060224 */ /* 0x001fe200078e000e */
[----:B------:R-:W-:Y:S01]  /*9e70*/  F2FP.F16.F32.PACK_AB R75, RZ, R75 ;  /* 0x0000004bff4b723e */ /* 0x000fe200000000ff */
[----:B------:R-:W-:Y:S01]  /*9e80*/  @P0 IMAD.MOV.U32 R7, RZ, RZ, R15 ;  /* 0x000000ffff070224 */ /* 0x000fe200078e000f */
[----:B------:R-:W-:Y:S01]  /*9e90*/  F2FP.F16.F32.PACK_AB R76, RZ, R76 ;  /* 0x0000004cff4c723e */ /* 0x000fe200000000ff */
[----:B------:R-:W-:Y:S01]  /*9ea0*/  FMUL R86, R86, R155 ;  /* 0x0000009b56567220 */ /* 0x000fe20000400000 */
[----:B------:R-:W-:Y:S01]  /*9eb0*/  F2FP.F16.F32.PACK_AB R77, RZ, R77 ;  /* 0x0000004dff4d723e */ /* 0x000fe200000000ff */
[----:B------:R-:W-:Y:S01]  /*9ec0*/  FMUL R87, R87, R155 ;  /* 0x0000009b57577220 */ /* 0x000fe20000400000 */
[----:B------:R0:W-:Y:S01]  /*9ed0*/  @P0 STG.E.U16 desc[UR36][R6.64+0x30], R38 ;  /* 0x0000302606000986 */ /* 0x0001e2000c101524 */
[----:B------:R-:W-:-:S02]  /*9ee0*/  ISETP.GT.AND P0, PT, R0, 0x20, P2 ;  /* 0x000000200000780c */ /* 0x000fc40001704270 */
[----:B------:R-:W-:Y:S02]  /*9ef0*/  F2FP.F16.F32.PACK_AB R78, RZ, R78 ;  /* 0x0000004eff4e723e */ /* 0x000fe400000000ff */
[----:B------:R-:W-:Y:S02]  /*9f00*/  F2FP.F16.F32.PACK_AB R79, RZ, R79 ;  /* 0x0000004fff4f723e */ /* 0x000fe400000000ff */
[----:B------:R-:W-:Y:S02]  /*9f10*/  F2FP.F16.F32.PACK_AB R80, RZ, R80 ;  /* 0x00000050ff50723e */ /* 0x000fe400000000ff */
[----:B------:R-:W-:Y:S02]  /*9f20*/  F2FP.F16.F32.PACK_AB R81, RZ, R81 ;  /* 0x00000051ff51723e */ /* 0x000fe400000000ff */
[----:B------:R-:W-:Y:S01]  /*9f30*/  F2FP.F16.F32.PACK_AB R82, RZ, R82 ;  /* 0x00000052ff52723e */ /* 0x000fe200000000ff */
[----:B0-----:R-:W-:Y:S01]  /*9f40*/  @P3 IMAD.MOV.U32 R6, RZ, RZ, R14 ;  /* 0x000000ffff063224 */ /* 0x001fe200078e000e */
[----:B------:R-:W-:Y:S01]  /*9f50*/  F2FP.F16.F32.PACK_AB R83, RZ, R83 ;  /* 0x00000053ff53723e */ /* 0x000fe200000000ff */
[----:B------:R-:W-:Y:S01]  /*9f60*/  @P3 IMAD.MOV.U32 R7, RZ, RZ, R15 ;  /* 0x000000ffff073224 */ /* 0x000fe200078e000f */
[----:B------:R-:W-:-:S02]  /*9f70*/  F2FP.F16.F32.PACK_AB R84, RZ, R84 ;  /* 0x00000054ff54723e */ /* 0x000fc400000000ff */
[----:B------:R-:W-:Y:S02]  /*9f80*/  F2FP.F16.F32.PACK_AB R85, RZ, R85 ;  /* 0x00000055ff55723e */ /* 0x000fe400000000ff */
[----:B------:R0:W-:Y:S01]  /*9f90*/  @P3 STG.E.U16 desc[UR36][R6.64+0x32], R39 ;  /* 0x0000322706003986 */ /* 0x0001e2000c101524 */
[C---:B------:R-:W-:Y:S02]  /*9fa0*/  ISETP.GT.AND P3, PT, R0.reuse, 0x21, P2 ;  /* 0x000000210000780c */ /* 0x040fe40001764270 */
[----:B------:R-:W-:Y:S01]  /*9fb0*/  F2FP.F16.F32.PACK_AB R86, RZ, R86 ;  /* 0x00000056ff56723e */ /* 0x000fe200000000ff */
[----:B------:R-:W-:Y:S01]  /*9fc0*/  @P4 STG.E.U16 desc[UR36][R4.64+0x40], R40 ;  /* 0x0000402804004986 */ /* 0x000fe2000c101524 */
[C---:B------:R-:W-:Y:S02]  /*9fd0*/  ISETP.GT.AND P4, PT, R0.reuse, 0x28, P1 ;  /* 0x000000280000780c */ /* 0x040fe40000f84270 */
[----:B------:R-:W-:Y:S01]  /*9fe0*/  F2FP.F16.F32.PACK_AB R87, RZ, R87 ;  /* 0x00000057ff57723e */ /* 0x000fe200000000ff */
[----:B------:R-:W-:Y:S01]  /*9ff0*/  @P5 STG.E.U16 desc[UR36][R4.64+0x42], R41 ;  /* 0x0000422904005986 */ /* 0x000fe2000c101524 */
[----:B------:R-:W-:Y:S01]  /*a000*/  ISETP.GT.AND P5, PT, R0, 0x29, P1 ;  /* 0x000000290000780c */ /* 0x000fe20000fa4270 */
[----:B0-----:R-:W-:-:S02]  /*a010*/  @P0 IMAD.MOV.U32 R6, RZ, RZ, R14 ;  /* 0x000000ffff060224 */ /* 0x001fc400078e000e */
[----:B------:R-:W-:-:S05]  /*a020*/  @P0 IMAD.MOV.U32 R7, RZ, RZ, R15 ;  /* 0x000000ffff070224 */ /* 0x000fca00078e000f */
[----:B------:R0:W-:Y:S01]  /*a030*/  @P0 STG.E.U16 desc[UR36][R6.64+0x40], R42 ;  /* 0x0000402a06000986 */ /* 0x0001e2000c101524 */
[----:B------:R-:W-:Y:S01]  /*a040*/  ISETP.GT.AND P0, PT, R0, 0x28, P2 ;  /* 0x000000280000780c */ /* 0x000fe20001704270 */
[----:B0-----:R-:W-:Y:S01]  /*a050*/  @P3 IMAD.MOV.U32 R6, RZ, RZ, R14 ;  /* 0x000000ffff063224 */ /* 0x001fe200078e000e */
[----:B------:R-:W-:-:S05]  /*a060*/  @P3 MOV R7, R15 ;  /* 0x0000000f00073202 */ /* 0x000fca0000000f00 */
[----:B------:R0:W-:Y:S01]  /*a070*/  @P3 STG.E.U16 desc[UR36][R6.64+0x42], R43 ;  /* 0x0000422b06003986 */ /* 0x0001e2000c101524 */
[----:B------:R-:W-:-:S03]  /*a080*/  ISETP.GT.AND P3, PT, R0, 0x29, P2 ;  /* 0x000000290000780c */ /* 0x000fc60001764270 */
[----:B------:R-:W-:Y:S01]  /*a090*/  @P4 STG.E.U16 desc[UR36][R4.64+0x50], R44 ;  /* 0x0000502c04004986 */ /* 0x000fe2000c101524 */
[----:B------:R-:W-:-:S03]  /*a0a0*/  ISETP.GT.AND P4, PT, R0, 0x30, P1 ;  /* 0x000000300000780c */ /* 0x000fc60000f84270 */
[----:B------:R-:W-:Y:S01]  /*a0b0*/  @P5 STG.E.U16 desc[UR36][R4.64+0x52], R45 ;  /* 0x0000522d04005986 */ /* 0x000fe2000c101524 */
[----:B------:R-:W-:Y:S01]  /*a0c0*/  ISETP.GT.AND P5, PT, R0, 0x31, P1 ;  /* 0x000000310000780c */ /* 0x000fe20000fa4270 */
[----:B0-----:R-:W-:Y:S02]  /*a0d0*/  @P0 IMAD.MOV.U32 R6, RZ, RZ, R14 ;  /* 0x000000ffff060224 */ /* 0x001fe400078e000e */
[----:B------:R-:W-:-:S05]  /*a0e0*/  @P0 IMAD.MOV.U32 R7, RZ, RZ, R15 ;  /* 0x000000ffff070224 */ /* 0x000fca00078e000f */
[----:B------:R0:W-:Y:S01]  /*a0f0*/  @P0 STG.E.U16 desc[UR36][R6.64+0x50], R46 ;  /* 0x0000502e06000986 */ /* 0x0001e2000c101524 */
[----:B------:R-:W-:Y:S01]  /*a100*/  ISETP.GT.AND P0, PT, R0, 0x30, P2 ;  /* 0x000000300000780c */ /* 0x000fe20001704270 */
[----:B0-----:R-:W-:Y:S02]  /*a110*/  @P3 IMAD.MOV.U32 R6, RZ, RZ, R14 ;  /* 0x000000ffff063224 */ /* 0x001fe400078e000e */
[----:B------:R-:W-:-:S05]  /*a120*/  @P3 IMAD.MOV.U32 R7, RZ, RZ, R15 ;  /* 0x000000ffff073224 */ /* 0x000fca00078e000f */
        /* <DEDUP_REMOVED lines=17> */
[----:B------:R-:W-:Y:S02]  /*a240*/  ISETP.GT.AND P5, PT, R0, 0x41, P1 ;  /* 0x000000410000780c */ /* 0x000fe40000fa4270 */
[----:B0-----:R-:W-:Y:S01]  /*a250*/  @P0 MOV R6, R14 ;  /* 0x0000000e00060202 */ /* 0x001fe20000000f00 */
        /* <DEDUP_REMOVED lines=23> */
[----:B0-----:R-:W-:Y:S01]  /*a3d0*/  @P0 IMAD.MOV.U32 R6, RZ, RZ, R14 ;  /* 0x000000ffff060224 */ /* 0x001fe200078e000e */
[----:B------:R-:W-:-:S05]  /*a3e0*/  @P0 MOV R7, R15 ;  /* 0x0000000f00070202 */ /* 0x000fca0000000f00 */
        /* <DEDUP_REMOVED lines=25> */
[----:B------:R-:W-:Y:S02]  /*a580*/  ISETP.GT.AND P0, PT, R0, 0x60, P2 ;  /* 0x000000600000780c */ /* 0x000fe40001704270 */
[----:B0-----:R-:W-:Y:S01]  /*a590*/  @P3 MOV R6, R14 ;  /* 0x0000000e00063202 */ /* 0x001fe20000000f00 */
        /* <DEDUP_REMOVED lines=23> */
[----:B0-----:R-:W-:Y:S01]  /*a710*/  @P3 IMAD.MOV.U32 R6, RZ, RZ, R14 ;  /* 0x000000ffff063224 */ /* 0x001fe200078e000e */
[----:B------:R-:W-:-:S05]  /*a720*/  @P3 MOV R7, R15 ;  /* 0x0000000f00073202 */ /* 0x000fca0000000f00 */
[----:B------:R0:W-:Y:S01]  /*a730*/  @P3 STG.E.U16 desc[UR36][R6.64+0xd2], R79 ;  /* 0x0000d24f06003986 */ /* 0x0001e2000c101524 */
[C---:B------:R-:W-:Y:S02]  /*a740*/  ISETP.GT.AND P3, PT, R0.reuse, 0x78, P1 ;  /* 0x000000780000780c */ /* 0x040fe40000f64270 */
[C---:B------:R-:W-:Y:S01]  /*a750*/  ISETP.GT.AND P1, PT, R0.reuse, 0x79, P1 ;  /* 0x000000790000780c */ /* 0x040fe20000f24270 */
[----:B------:R-:W-:Y:S01]  /*a760*/  @P4 STG.E.U16 desc[UR36][R4.64+0xe0], R80 ;  /* 0x0000e05004004986 */ /* 0x000fe2000c101524 */
[----:B------:R-:W-:-:S03]  /*a770*/  ISETP.GT.AND P4, PT, R0, 0x71, P2 ;  /* 0x000000710000780c */ /* 0x000fc60001784270 */
[----:B------:R-:W-:Y:S01]  /*a780*/  @P5 STG.E.U16 desc[UR36][R4.64+0xe2], R81 ;  /* 0x0000e25104005986 */ /* 0x000fe2000c101524 */
[C---:B------:R-:W-:Y:S02]  /*a790*/  ISETP.GT.AND P5, PT, R0.reuse, 0x78, P2 ;  /* 0x000000780000780c */ /* 0x040fe400017a4270 */
[----:B------:R-:W-:Y:S01]  /*a7a0*/  ISETP.GT.AND P2, PT, R0, 0x79, P2 ;  /* 0x000000790000780c */ /* 0x000fe20001744270 */
[----:B0-----:R-:W-:Y:S02]  /*a7b0*/  @P0 IMAD.MOV.U32 R6, RZ, RZ, R14 ;  /* 0x000000ffff060224 */ /* 0x001fe400078e000e */
[----:B------:R-:W-:-:S05]  /*a7c0*/  @P0 IMAD.MOV.U32 R7, RZ, RZ, R15 ;  /* 0x000000ffff070224 */ /* 0x000fca00078e000f */
[----:B------:R0:W-:Y:S02]  /*a7d0*/  @P0 STG.E.U16 desc[UR36][R6.64+0xe0], R82 ;  /* 0x0000e05206000986 */ /* 0x0001e4000c101524 */
[----:B0-----:R-:W-:Y:S02]  /*a7e0*/  @P4 IMAD.MOV.U32 R6, RZ, RZ, R14 ;  /* 0x000000ffff064224 */ /* 0x001fe400078e000e */
[----:B------:R-:W-:-:S05]  /*a7f0*/  @P4 IMAD.MOV.U32 R7, RZ, RZ, R15 ;  /* 0x000000ffff074224 */ /* 0x000fca00078e000f */
[----:B------:R-:W-:Y:S04]  /*a800*/  @P4 STG.E.U16 desc[UR36][R6.64+0xe2], R83 ;  /* 0x0000e25306004986 */ /* 0x000fe8000c101524 */
[----:B------:R-:W-:Y:S04]  /*a810*/  @P3 STG.E.U16 desc[UR36][R4.64+0xf0], R84 ;  /* 0x0000f05404003986 */ /* 0x000fe8000c101524 */
[----:B------:R0:W-:Y:S02]  /*a820*/  @P1 STG.E.U16 desc[UR36][R4.64+0xf2], R85 ;  /* 0x0000f25504001986 */ /* 0x0001e4000c101524 */
[----:B0-----:R-:W-:-:S02]  /*a830*/  @P5 IMAD.MOV.U32 R4, RZ, RZ, R14 ;  /* 0x000000ffff045224 */ /* 0x001fc400078e000e */
[----:B------:R-:W-:-:S05]  /*a840*/  @P5 IMAD.MOV.U32 R5, RZ, RZ, R15 ;  /* 0x000000ffff055224 */ /* 0x000fca00078e000f */
[----:B------:R0:W-:Y:S04]  /*a850*/  @P5 STG.E.U16 desc[UR36][R4.64+0xf0], R86 ;  /* 0x0000f05604005986 */ /* 0x0001e8000c101524 */
[----:B------:R0:W-:Y:S02]  /*a860*/  @P2 STG.E.U16 desc[UR36][R14.64+0xf2], R87 ;  /* 0x0000f2570e002986 */ /* 0x0001e4000c101524 */
.L_x_284:
[----:B------:R-:W-:Y:S05]  /*a870*/  BSYNC B0 ;  /* 0x0000000000007941 */ /* 0x000fea0003800000 */
.L_x_32:
[----:B------:R-:W-:Y:S01]  /*a880*/  ULDC UR4, c[0x0][0xc] ;  /* 0x0000030000047ab9 */ /* 0x000fe20000000800 */
[----:B------:R-:W-:Y:S01]  /*a890*/  ULDC UR5, c[0x0][0x10] ;  /* 0x0000040000057ab9 */ /* 0x000fe20000000800 */
[----:B0-----:R-:W0:Y:S01]  /*a8a0*/  LDC R3, c[0x0][0x14] ;  /* 0x00000500ff037b82 */ /* 0x001e220000000800 */
[----:B------:R-:W-:Y:S01]  /*a8b0*/  UIMAD.WIDE.U32 UR4, UR4, UR5, URZ ;  /* 0x00000005040472a5 */ /* 0x000fe2000f8e003f */
[----:B------:R-:W-:Y:S01]  /*a8c0*/  PRMT R0, RZ, 0x7610, R0 ;  /* 0x00007610ff007816 */ /* 0x000fe20000000000 */
[----:B-----5:R-:W-:Y:S01]  /*a8d0*/  IMAD.MOV.U32 R154, RZ, RZ, -0x1 ;  /* 0xffffffffff9a7424 */ /* 0x020fe200078e00ff */
[----:B------:R-:W-:-:S03]  /*a8e0*/  MOV R23, 0xffffffff ;  /* 0xffffffff00177802 */ /* 0x000fc60000000f00 */
[----:B0-----:R-:W-:-:S04]  /*a8f0*/  IMAD.WIDE.U32 R16, R3, UR4, R16 ;  /* 0x0000000403107c25 */ /* 0x001fc8000f8e0010 */
[----:B------:R-:W-:Y:S01]  /*a900*/  IMAD R3, R3, UR5, RZ ;  /* 0x0000000503037c24 */ /* 0x000fe2000f8e02ff */
[----:B------:R-:W-:Y:S02]  /*a910*/  ULDC.64 UR4, c[0x0][0x650] ;  /* 0x0001940000047ab9 */ /* 0x000fe40000000a00 */
[----:B------:R-:W-:Y:S01]  /*a920*/  ISETP.GE.U32.AND P0, PT, R16, UR4, PT ;  /* 0x0000000410007c0c */ /* 0x000fe2000bf06070 */
[----:B------:R-:W-:-:S05]  /*a930*/  IMAD.IADD R17, R17, 0x1, R3 ;  /* 0x0000000111117824 */ /* 0x000fca00078e0203 */
[----:B------:R-:W-:-:S13]  /*a940*/  ISETP.GE.U32.AND.EX P0, PT, R17, UR5, PT, P0 ;  /* 0x0000000511007c0c */ /* 0x000fda000bf06100 */
[----:B------:R-:W-:Y:S05]  /*a950*/  @P0 BRA `(.L_x_285) ;  /* 0x0000000400640947 */ /* 0x000fea0003800000 */
[----:B------:R-:W0:Y:S01]  /*a960*/  S2R R12, SR_CTAID.X ;  /* 0x00000000000c7919 */ /* 0x000e220000002500 */
[----:B-12---:R-:W1:Y:S01]  /*a970*/  LDC.64 R10, c[0x0][0x628] ;  /* 0x00018a00ff0a7b82 */ /* 0x006e620000000a00 */
[----:B------:R-:W-:Y:S01]  /*a980*/  ULDC UR4, c[0x0][0x150] ;  /* 0x0000540000047ab9 */ /* 0x000fe20000000800 */
[----:B------:R-:W-:Y:S01]  /*a990*/  IMAD.MOV.U32 R8, RZ, RZ, R16 ;  /* 0x000000ffff087224 */ /* 0x000fe200078e0010 */
[----:B------:R-:W2:Y:S01]  /*a9a0*/  S2R R24, SR_CTAID.Y ;  /* 0x0000000000187919 */ /* 0x000ea20000002600 */
[----:B------:R-:W-:-:S04]  /*a9b0*/  IMAD.MOV.U32 R9, RZ, RZ, R17 ;  /* 0x000000ffff097224 */ /* 0x000fc800078e0011 */
[----:B------:R-:W2:Y:S08]  /*a9c0*/  LDC R21, c[0x0][0x144] ;  /* 0x00005100ff157b82 */ /* 0x000eb00000000800 */
[----:B------:R-:W2:Y:S08]  /*a9d0*/  LDC R0, c[0x0][0x630] ;  /* 0x00018c00ff007b82 */ /* 0x000eb00000000800 */
[----:B------:R-:W2:Y:S01]  /*a9e0*/  LDC.64 R14, c[0x0][0x620] ;  /* 0x00018800ff0e7b82 */ /* 0x000ea20000000a00 */
[----:B-1----:R-:W-:-:S04]  /*a9f0*/  ISETP.NE.U32.AND P0, PT, R10, RZ, PT ;  /* 0x000000ff0a00720c */ /* 0x002fc80003f05070 */
[----:B------:R-:W-:Y:S02]  /*aa00*/  ISETP.NE.AND.EX P0, PT, R11, RZ, PT, P0 ;  /* 0x000000ff0b00720c */ /* 0x000fe40003f05300 */
[----:B0-----:R-:W-:-:S05]  /*aa10*/  I2FP.F32.U32 R3, R12 ;  /* 0x0000000c00037245 */ /* 0x001fca0000201000 */
[----:B------:R-:W-:-:S04]  /*aa20*/  FMUL R3, R3, UR4 ;  /* 0x0000000403037c20 */ /* 0x000fc80008400000 */
[----:B------:R0:W1:Y:S02]  /*aa30*/  F2I.U32.TRUNC.NTZ R20, R3 ;  /* 0x0000000300147305 */ /* 0x000064000020f000 */
[----:B------:R-:W-:Y:S05]  /*aa40*/  @!P0 BRA `(.L_x_286) ;  /* 0x0000000000288947 */ /* 0x000fea0003800000 */
[----:B0-----:R-:W0:Y:S02]  /*aa50*/  LDC R3, c[0x0][0x634] ;  /* 0x00018d00ff037b82 */ /* 0x001e240000000800 */
        /* <DEDUP_REMOVED lines=9> */
.L_x_286:
[----:B------:R-:W5:Y:S01]  /*aaf0*/  LDC.64 R30, c[0x0][0x640] ;  /* 0x00019000ff1e7b82 */ /* 0x000f620000000a00 */
[-CC-:B--2---:R-:W-:Y:S01]  /*ab00*/  SHF.R.U64 R23, R8, R0.reuse, R9.reuse ;  /* 0x0000000008177219 */ /* 0x184fe20000001209 */
[----:B-1----:R-:W-:Y:S01]  /*ab10*/  IMAD.MOV R20, RZ, RZ, -R20 ;  /* 0x000000ffff147224 */ /* 0x002fe200078e0a14 */
[----:B------:R-:W-:Y:S01]  /*ab20*/  SHF.R.U32.HI R0, RZ, R0, R9 ;  /* 0x00000000ff007219 */ /* 0x000fe20000011609 */
[----:B------:R-:W-:Y:S01]  /*ab30*/  ULDC UR4, c[0x0][0x154] ;  /* 0x0000550000047ab9 */ /* 0x000fe20000000800 */
[----:B0-----:R-:W-:Y:S01]  /*ab40*/  IADD3 R3, P0, RZ, -R23, RZ ;  /* 0x80000017ff037210 */ /* 0x001fe20007f1e0ff */
[----:B------:R-:W-:Y:S02]  /*ab50*/  IMAD R26, R21, R20, R12 ;  /* 0x00000014151a7224 */ /* 0x000fe400078e020c */
[----:B------:R-:W0:Y:S01]  /*ab60*/  LDC R6, c[0x0][0x618] ;  /* 0x00018600ff067b82 */ /* 0x000e220000000800 */
[----:B------:R-:W-:Y:S02]  /*ab70*/  IMAD.MOV.U32 R7, RZ, RZ, 0x1 ;  /* 0x00000001ff077424 */ /* 0x000fe400078e00ff */
[----:B------:R-:W-:-:S04]  /*ab80*/  IMAD.X R5, RZ, RZ, ~R0, P0 ;  /* 0x000000ffff057224 */ /* 0x000fc800000e0e00 */
[-C--:B------:R-:W-:Y:S01]  /*ab90*/  IMAD R0, R5, R14.reuse, RZ ;  /* 0x0000000e05007224 */ /* 0x080fe200078e02ff */
[----:B------:R-:W1:Y:S01]  /*aba0*/  LDC R8, c[0x0][0x608] ;  /* 0x00018200ff087b82 */ /* 0x000e620000000800 */
[----:B------:R-:W-:-:S04]  /*abb0*/  IMAD.WIDE.U32 R4, R3, R14, R16 ;  /* 0x0000000e03047225 */ /* 0x000fc800078e0010 */
[----:B------:R-:W-:Y:S01]  /*abc0*/  IMAD R3, R3, R15, R0 ;  /* 0x0000000f03037224 */ /* 0x000fe200078e0200 */
[----:B------:R-:W-:Y:S02]  /*abd0*/  I2FP.F32.U32 R0, R24 ;  /* 0x0000001800007245 */ /* 0x000fe40000201000 */
[----:B------:R-:W2:Y:S01]  /*abe0*/  LDC R28, c[0x0][0x658] ;  /* 0x00019600ff1c7b82 */ /* 0x000ea20000000800 */
[----:B------:R-:W-:Y:S01]  /*abf0*/  IMAD.IADD R3, R5, 0x1, R3 ;  /* 0x0000000105037824 */ /* 0x000fe200078e0203 */
[----:B-----5:R-:W-:Y:S01]  /*ac00*/  ISETP.NE.U32.AND P0, PT, R30, RZ, PT ;  /* 0x000000ff1e00720c */ /* 0x020fe20003f05070 */
[----:B------:R-:W-:Y:S01]  /*ac10*/  FMUL R0, R0, UR4 ;  /* 0x0000000400007c20 */ /* 0x000fe20008400000 */
[----:B------:R-:W-:Y:S02]  /*ac20*/  MOV R5, 0xffffffff ;  /* 0xffffffff00057802 */ /* 0x000fe40000000f00 */
[----:B------:R-:W-:Y:S01]  /*ac30*/  ISETP.NE.AND.EX P0, PT, R31, RZ, PT, P0 ;  /* 0x000000ff1f00720c */ /* 0x000fe20003f05300 */
[----:B------:R1:W2:Y:S01]  /*ac40*/  F2I.U32.TRUNC.NTZ R13, R0 ;  /* 0x00000000000d7305 */ /* 0x0002a2000020f000 */
[----:B------:R-:W3:Y:S01]  /*ac50*/  LDC R15, c[0x0][0x148] ;  /* 0x00005200ff0f7b82 */ /* 0x000ee20000000800 */
[----:B0-----:R-:W-:-:S02]  /*ac60*/  SHF.R.U64 R12, R4, R6, R3 ;  /* 0x00000006040c7219 */ /* 0x001fc40000001203 */
[----:B------:R-:W-:-:S05]  /*ac70*/  SHF.R.U32.HI R3, RZ, R6, R3 ;  /* 0x00000006ff037219 */ /* 0x000fca0000011603 */
[----:B------:R-:W0:Y:S01]  /*ac80*/  LDC R20, c[0x0][0x600] ;  /* 0x00018000ff147b82 */ /* 0x000e220000000800 */
[-CC-:B-1----:R-:W-:Y:S02]  /*ac90*/  SHF.R.U64 R10, R12, R8.reuse, R3.reuse ;  /* 0x000000080c0a7219 */ /* 0x182fe40000001203 */
[----:B------:R-:W-:-:S05]  /*aca0*/  SHF.R.U32.HI R3, RZ, R8, R3 ;  /* 0x00000008ff037219 */ /* 0x000fca0000011603 */
[----:B------:R-:W1:Y:S01]  /*acb0*/  LDC R21, c[0x0][0x648] ;  /* 0x00019200ff157b82 */ /* 0x000e620000000800 */
[-C--:B--2---:R-:W-:Y:S02]  /*acc0*/  SHF.L.U32 R4, R5, R28.reuse, RZ ;  /* 0x0000001c05047219 */ /* 0x084fe400000006ff */
[-CC-:B------:R-:W-:Y:S02]  /*acd0*/  SHF.R.U64 R14, R10, R28.reuse, R3.reuse ;  /* 0x0000001c0a0e7219 */ /* 0x180fe40000001203 */
[----:B------:R-:W-:Y:S02]  /*ace0*/  SHF.R.U32.HI R5, RZ, R28, R3 ;  /* 0x0000001cff057219 */ /* 0x000fe40000011603 */
[----:B------:R-:W-:Y:S01]  /*acf0*/  LOP3.LUT R153, RZ, R4, RZ, 0x33, !PT ;  /* 0x00000004ff997212 */ /* 0x000fe200078e33ff */
[----:B------:R-:W2:Y:S01]  /*ad00*/  LDC R25, c[0x0][0x638] ;  /* 0x00018e00ff197b82 */ /* 0x000ea20000000800 */
[----:B------:R-:W-:Y:S01]  /*ad10*/  SHF.L.U32 R28, R7, R28, RZ ;  /* 0x0000001c071c7219 */ /* 0x000fe200000006ff */
[----:B------:R-:W-:-:S06]  /*ad20*/  IMAD.MOV.U32 R4, RZ, RZ, R14 ;  /* 0x000000ffff047224 */ /* 0x000fcc00078e000e */
[----:B------:R-:W0:Y:S01]  /*ad30*/  LDC R27, c[0x0][0x610] ;  /* 0x00018400ff1b7b82 */ /* 0x000e220000000800 */
[----:B------:R-:W-:Y:S05]  /*ad40*/  @!P0 BRA `(.L_x_287) ;  /* 0x0000000000288947 */ /* 0x000fea0003800000 */
[----:B------:R-:W5:Y:S02]  /*ad50*/  LDC R3, c[0x0][0x64c] ;  /* 0x00019300ff037b82 */ /* 0x000f640000000800 */
[----:B-----5:R-:W-:-:S05]  /*ad60*/  IADD3 R3, P0, R14, R3, RZ ;  /* 0x000000030e037210 */ /* 0x020fca0007f1e0ff */
        /* <DEDUP_REMOVED lines=8> */
.L_x_287:
[----:B------:R-:W-:Y:S01]  /*adf0*/  ISETP.NE.AND P0, PT, R2, 0x1, PT ;  /* 0x000000010200780c */ /* 0x000fe20003f05270 */
[----:B------:R-:W-:Y:S01]  /*ae00*/  IMAD.MOV R13, RZ, RZ, -R13 ;  /* 0x000000ffff0d7224 */ /* 0x000fe200078e0a0d */
[----:B-1----:R-:W-:Y:S01]  /*ae10*/  SHF.R.U64 R0, R4, R21, R5 ;  /* 0x0000001504007219 */ /* 0x002fe20000001205 */
[----:B0-----:R-:W-:Y:S01]  /*ae20*/  VIADD R5, R20, 0xffffffff ;  /* 0xffffffff14057836 */ /* 0x001fe20000000000 */
[----:B------:R-:W-:-:S03]  /*ae30*/  LOP3.LUT R153, R10, R153, RZ, 0xc0, !PT ;  /* 0x000000990a997212 */ /* 0x000fc600078ec0ff */
[----:B------:R-:W-:Y:S01]  /*ae40*/  IMAD.MOV R3, RZ, RZ, -R0 ;  /* 0x000000ffff037224 */ /* 0x000fe200078e0a00 */
[----:B------:R-:W-:Y:S01]  /*ae50*/  LOP3.LUT R5, R12, R5, RZ, 0xc0, !PT ;  /* 0x000000050c057212 */ /* 0x000fe200078ec0ff */
[----:B------:R-:W-:Y:S02]  /*ae60*/  IMAD R153, R28, R0, R153 ;  /* 0x000000001c997224 */ /* 0x000fe400078e0299 */
[----:B--2---:R-:W-:Y:S01]  /*ae70*/  IMAD R0, R3, R25, R14 ;  /* 0x0000001903007224 */ /* 0x004fe200078e020e */
[----:B------:R-:W-:Y:S01]  /*ae80*/  MOV R3, 0x1 ;  /* 0x0000000100037802 */ /* 0x000fe20000000f00 */
[----:B---3--:R-:W-:Y:S02]  /*ae90*/  @P0 IMAD R26, R15, R13, R24 ;  /* 0x0000000d0f1a0224 */ /* 0x008fe400078e0218 */
[----:B------:R-:W-:Y:S01]  /*aea0*/  IMAD R4, R0, R20, R5 ;  /* 0x0000001400047224 */ /* 0x000fe200078e0205 */
[----:B------:R-:W-:Y:S01]  /*aeb0*/  PRMT R0, R3, 0x7610, R0 ;  /* 0x0000761003007816 */ /* 0x000fe20000000000 */
[----:B------:R-:W-:-:S05]  /*aec0*/  IMAD R153, R153, R27, R26 ;  /* 0x0000001b99997224 */ /* 0x000fca00078e021a */
[----:B------:R-:W-:Y:S02]  /*aed0*/  SEL R154, R4, R153, !P0 ;  /* 0x00000099049a7207 */ /* 0x000fe40004000000 */
[----:B------:R-:W-:-:S07]  /*aee0*/  SEL R153, R153, R4, !P0 ;  /* 0x0000000499997207 */ /* 0x000fce0004000000 */
.L_x_285:
[----:B------:R-:W-:-:S13]  /*aef0*/  LOP3.LUT P0, RZ, R0, 0xff, RZ, 0xc0, !PT ;  /* 0x000000ff00ff7812 */ /* 0x000fda000780c0ff */
[----:B------:R-:W-:Y:S05]  /*af00*/  @P0 BRA `(.L_x_288) ;  /* 0xffffff6000bc0947 */ /* 0x000fea000383ffff */
[----:B------:R-:W-:Y:S05]  /*af10*/  EXIT ;  /* 0x000000000000794d */ /* 0x000fea0003800000 */
.L_x_7:
[----:B0-----:R-:W-:Y:S01]  /*af20*/  ULDC.64 UR4, c[0x0][0x650] ;  /* 0x0001940000047ab9 */ /* 0x001fe20000000a00 */
[----:B------:R-:W-:Y:S01]  /*af30*/  PRMT R8, RZ, 0x7610, R8 ;  /* 0x00007610ff087816 */ /* 0x000fe20000000008 */
[----:B------:R-:W-:Y:S01]  /*af40*/  IMAD.MOV.U32 R20, RZ, RZ, -0x1 ;  /* 0xffffffffff147424 */ /* 0x000fe200078e00ff */
[----:B------:R-:W-:Y:S01]  /*af50*/  ISETP.GE.U32.AND P0, PT, R16, UR4, PT ;  /* 0x0000000410007c0c */ /* 0x000fe2000bf06070 */
[----:B------:R-:W-:Y:S02]  /*af60*/  IMAD.MOV.U32 R21, RZ, RZ, -0x1 ;  /* 0xffffffffff157424 */ /* 0x000fe400078e00ff */
[----:B------:R-:W-:Y:S01]  /*af70*/  IMAD.MOV.U32 R6, RZ, RZ, -0x1 ;  /* 0xffffffffff067424 */ /* 0x000fe200078e00ff */
        /* <DEDUP_REMOVED lines=20> */
.L_x_290:
[----:B------:R-:W0:Y:S01]  /*b0c0*/  LDC.64 R28, c[0x0][0x640] ;  /* 0x00019000ff1c7b82 */ /* 0x000e220000000a00 */
[-CC-:B------:R-:W-:Y:S01]  /*b0d0*/  SHF.R.U64 R22, R12, R6.reuse, R13.reuse ;  /* 0x000000060c167219 */ /* 0x180fe2000000120d */
[----:B------:R-:W-:Y:S01]  /*b0e0*/  IMAD.MOV.U32 R30, RZ, RZ, 0x1 ;  /* 0x00000001ff1e7424 */ /* 0x000fe200078e00ff */
[----:B------:R-:W-:Y:S02]  /*b0f0*/  SHF.R.U32.HI R6, RZ, R6, R13 ;  /* 0x00000006ff067219 */ /* 0x000fe4000001160d */
[----:B------:R-:W-:-:S03]  /*b100*/  IADD3 R11, P0, RZ, -R22, RZ ;  /* 0x80000016ff0b7210 */ /* 0x000fc60007f1e0ff */
[----:B------:R-:W1:Y:S01]  /*b110*/  LDC R10, c[0x0][0x618] ;  /* 0x00018600ff0a7b82 */ /* 0x000e620000000800 */
[----:B------:R-:W-:-:S05]  /*b120*/  IADD3.X R9, RZ, ~R6, RZ, P0, !PT ;  /* 0x80000006ff097210 */ /* 0x000fca00007fe4ff */
[-C--:B------:R-:W-:Y:S02]  /*b130*/  IMAD R6, R9, R26.reuse, RZ ;  /* 0x0000001a09067224 */ /* 0x080fe400078e02ff */
[----:B------:R-:W2:Y:S01]  /*b140*/  LDC R12, c[0x0][0x608] ;  /* 0x00018200ff0c7b82 */ /* 0x000ea20000000800 */
[----:B------:R-:W-:-:S04]  /*b150*/  IMAD.WIDE.U32 R8, R11, R26, R16 ;  /* 0x0000001a0b087225 */ /* 0x000fc800078e0010 */
[----:B------:R-:W-:-:S03]  /*b160*/  IMAD R11, R11, R27, R6 ;  /* 0x0000001b0b0b7224 */ /* 0x000fc600078e0206 */
[----:B------:R-:W3:Y:S01]  /*b170*/  LDC R25, c[0x0][0x658] ;  /* 0x00019600ff197b82 */ /* 0x000ee20000000800 */
[----:B------:R-:W-:Y:S01]  /*b180*/  IMAD.IADD R9, R9, 0x1, R11 ;  /* 0x0000000109097824 */ /* 0x000fe200078e020b */
[----:B0-----:R-:W-:-:S04]  /*b190*/  ISETP.NE.U32.AND P0, PT, R28, RZ, PT ;  /* 0x000000ff1c00720c */ /* 0x001fc80003f05070 */
[----:B------:R-:W-:Y:S02]  /*b1a0*/  ISETP.NE.AND.EX P0, PT, R29, RZ, PT, P0 ;  /* 0x000000ff1d00720c */ /* 0x000fe40003f05300 */
[----:B------:R-:W0:Y:S01]  /*b1b0*/  LDC R20, c[0x0][0x600] ;  /* 0x00018000ff147b82 */ /* 0x000e220000000800 */
[-CC-:B-1----:R-:W-:Y:S01]  /*b1c0*/  SHF.R.U64 R14, R8, R10.reuse, R9.reuse ;  /* 0x0000000a080e7219 */ /* 0x182fe20000001209 */
[----:B------:R-:W-:Y:S01]  /*b1d0*/  IMAD.MOV.U32 R8, RZ, RZ, -0x1 ;  /* 0xffffffffff087424 */ /* 0x000fe200078e00ff */
[----:B------:R-:W-:-:S05]  /*b1e0*/  SHF.R.U32.HI R9, RZ, R10, R9 ;  /* 0x0000000aff097219 */ /* 0x000fca0000011609 */
[----:B------:R-:W1:Y:S01]  /*b1f0*/  LDC R26, c[0x0][0x648] ;  /* 0x00019200ff1a7b82 */ /* 0x000e620000000800 */
[-CC-:B--2---:R-:W-:Y:S02]  /*b200*/  SHF.R.U64 R21, R14, R12.reuse, R9.reuse ;  /* 0x0000000c0e157219 */ /* 0x184fe40000001209 */
[----:B------:R-:W-:-:S05]  /*b210*/  SHF.R.U32.HI R6, RZ, R12, R9 ;  /* 0x0000000cff067219 */ /* 0x000fca0000011609 */
[----:B------:R-:W2:Y:S01]  /*b220*/  LDC R27, c[0x0][0x638] ;  /* 0x00018e00ff1b7b82 */ /* 0x000ea20000000800 */
[-C--:B---3--:R-:W-:Y:S02]  /*b230*/  SHF.L.U32 R8, R8, R25.reuse, RZ ;  /* 0x0000001908087219 */ /* 0x088fe400000006ff */
[-CC-:B------:R-:W-:Y:S02]  /*b240*/  SHF.R.U64 R23, R21, R25.reuse, R6.reuse ;  /* 0x0000001915177219 */ /* 0x180fe40000001206 */
[----:B------:R-:W-:Y:S02]  /*b250*/  LOP3.LUT R32, RZ, R8, RZ, 0x33, !PT ;  /* 0x00000008ff207212 */ /* 0x000fe400078e33ff */
[----:B------:R-:W-:Y:S01]  /*b260*/  SHF.R.U32.HI R9, RZ, R25, R6 ;  /* 0x00000019ff097219 */ /* 0x000fe20000011606 */
[----:B------:R-:W3:Y:S01]  /*b270*/  LDC R31, c[0x0][0x610] ;  /* 0x00018400ff1f7b82 */ /* 0x000ee20000000800 */
[----:B------:R-:W-:Y:S01]  /*b280*/  IMAD.MOV.U32 R8, RZ, RZ, R23 ;  /* 0x000000ffff087224 */ /* 0x000fe200078e0017 */
[----:B------:R-:W-:Y:S06]  /*b290*/  @!P0 BRA `(.L_x_291) ;  /* 0x0000000000288947 */ /* 0x000fec0003800000 */
        /* <DEDUP_REMOVED lines=10> */
.L_x_291:
[----:B------:R-:W-:Y:S02]  /*b340*/  ISETP.NE.AND P0, PT, R2, 0x1, PT ;  /* 0x000000010200780c */ /* 0x000fe40003f05270 */
[----:B-1----:R-:W-:Y:S01]  /*b350*/  SHF.R.U64 R6, R8, R26, R9 ;  /* 0x0000001a08067219 */ /* 0x002fe20000001209 */
[----:B0-----:R-:W-:Y:S01]  /*b360*/  VIADD R9, R20, 0xffffffff ;  /* 0xffffffff14097836 */ /* 0x001fe20000000000 */
[----:B------:R-:W-:Y:S02]  /*b370*/  SHF.L.U32 R30, R30, R25, RZ ;  /* 0x000000191e1e7219 */ /* 0x000fe400000006ff */
[----:B------:R-:W-:Y:S02]  /*b380*/  LOP3.LUT R5, R21, R32, RZ, 0xc0, !PT ;  /* 0x0000002015057212 */ /* 0x000fe400078ec0ff */
[----:B------:R-:W-:-:S03]  /*b390*/  IADD3 R8, -R6, RZ, RZ ;  /* 0x000000ff06087210 */ /* 0x000fc60007ffe1ff */
[----:B------:R-:W-:Y:S01]  /*b3a0*/  IMAD R6, R30, R6, R5 ;  /* 0x000000061e067224 */ /* 0x000fe200078e0205 */
[----:B------:R-:W-:Y:S01]  /*b3b0*/  LOP3.LUT R5, R14, R9, RZ, 0xc0, !PT ;  /* 0x000000090e057212 */ /* 0x000fe200078ec0ff */
[----:B------:R-:W-:Y:S02]  /*b3c0*/  @P0 IMAD R3, R7, R24, R4 ;  /* 0x0000001807030224 */ /* 0x000fe400078e0204 */
[----:B--2---:R-:W-:Y:S02]  /*b3d0*/  IMAD R4, R8, R27, R23 ;  /* 0x0000001b08047224 */ /* 0x004fe400078e0217 */
[----:B---3--:R-:W-:Y:S02]  /*b3e0*/  IMAD R3, R6, R31, R3 ;  /* 0x0000001f06037224 */ /* 0x008fe400078e0203 */
[----:B------:R-:W-:Y:S02]  /*b3f0*/  IMAD R4, R4, R20, R5 ;  /* 0x0000001404047224 */ /* 0x000fe400078e0205 */
[----:B------:R-:W-:-:S02]  /*b400*/  IMAD.MOV.U32 R8, RZ, RZ, 0x1 ;  /* 0x00000001ff087424 */ /* 0x000fc400078e00ff */
[----:B------:R-:W-:Y:S01]  /*b410*/  IMAD.MOV.U32 R6, RZ, RZ, R22 ;  /* 0x000000ffff067224 */ /* 0x000fe200078e0016 */
[----:B------:R-:W-:Y:S02]  /*b420*/  SEL R21, R4, R3, !P0 ;  /* 0x0000000304157207 */ /* 0x000fe40004000000 */
[----:B------:R-:W-:-:S07]  /*b430*/  SEL R20, R3, R4, !P0 ;  /* 0x0000000403147207 */ /* 0x000fce0004000000 */
.L_x_289:
[----:B------:R-:W-:-:S08]  /*b440*/  NOP ;  /* 0x0000000000007918 */ /* 0x000fd00000000000 */
[----:B------:R-:W0:-:S00]  /*b450*/  USETMAXREG.DEALLOC.CTAPOOL 0x28 ;  /* 0x00000028000079c8 */ /* 0x000e0000080e0500 */
[----:B0-----:R-:W-:-:S13]  /*b460*/  ISETP.NE.AND P0, PT, R0, RZ, PT ;  /* 0x000000ff0000720c */ /* 0x001fda0003f05270 */
[----:B------:R-:W-:Y:S05]  /*b470*/  @P0 EXIT ;  /* 0x000000000000094d */ /* 0x000fea0003800000 */
[----:B------:R-:W-:Y:S01]  /*b480*/  LOP3.LUT P0, RZ, R8, 0xff, RZ, 0xc0, !PT ;  /* 0x000000ff08ff7812 */ /* 0x000fe2000780c0ff */
[----:B------:R-:W-:Y:S02]  /*b490*/  IMAD.MOV.U32 R0, RZ, RZ, 0x1 ;  /* 0x00000001ff007424 */ /* 0x000fe400078e00ff */
[----:B------:R-:W-:-:S10]  /*b4a0*/  IMAD.MOV.U32 R3, RZ, RZ, RZ ;  /* 0x000000ffff037224 */ /* 0x000fd400078e00ff */
[----:B------:R-:W-:Y:S05]  /*b4b0*/  @!P0 BRA `(.L_x_292) ;  /* 0x0000000c00488947 */ /* 0x000fea0003800000 */
[----:B------:R-:W0:Y:S01]  /*b4c0*/  LDC R0, c[0x0][0x28c] ;  /* 0x0000a300ff007b82 */ /* 0x000e220000000800 */
[----:B------:R-:W1:Y:S01]  /*b4d0*/  S2R R11, SR_CgaCtaId ;  /* 0x00000000000b7919 */ /* 0x000e620000008800 */
[----:B------:R-:W-:Y:S01]  /*b4e0*/  ULDC UR5, c[0x0][0x600] ;  /* 0x0001800000057ab9 */ /* 0x000fe20000000800 */
[----:B------:R-:W-:Y:S01]  /*b4f0*/  ULDC UR4, c[0x0][0xc] ;  /* 0x0000030000047ab9 */ /* 0x000fe20000000800 */
[----:B------:R-:W-:Y:S01]  /*b500*/  UIADD3 UR16, UR5, -0x1, URZ ;  /* 0xffffffff05107890 */ /* 0x000fe2000fffe03f */
[----:B------:R-:W-:Y:S01]  /*b510*/  BSSY B0, `(.L_x_292) ;  /* 0x00000cc000007945 */ /* 0x000fe20003800000 */
[----:B------:R-:W-:Y:S01]  /*b520*/  ULDC UR6, c[0x0][0x658] ;  /* 0x0001960000067ab9 */ /* 0x000fe20000000800 */
[----:B------:R-:W-:Y:S01]  /*b530*/  ULDC UR5, c[0x0][0x10] ;  /* 0x0000040000057ab9 */ /* 0x000fe20000000800 */
[----:B------:R-:W-:Y:S01]  /*b540*/  UMOV UR7, 0xffffffff ;  /* 0xffffffff00077882 */ /* 0x000fe20000000000 */
[----:B------:R-:W-:Y:S01]  /*b550*/  UMOV UR8, 0x1 ;  /* 0x0000000100087882 */ /* 0x000fe20000000000 */
[----:B------:R-:W-:Y:S01]  /*b560*/  UIMAD.WIDE.U32 UR4, UR4, UR5, URZ ;  /* 0x00000005040472a5 */ /* 0x000fe2000f8e003f */
[----:B------:R-:W-:Y:S01]  /*b570*/  IMAD.MOV.U32 R9, RZ, RZ, 0x1 ;  /* 0x00000001ff097424 */ /* 0x000fe200078e00ff */
[----:B------:R-:W-:Y:S01]  /*b580*/  USHF.L.U32 UR7, UR7, UR6, URZ ;  /* 0x0000000607077299 */ /* 0x000fe2000800063f */
[----:B------:R-:W-:Y:S01]  /*b590*/  LOP3.LUT R13, R19, 0x2, RZ, 0xfc, !PT ;  /* 0x00000002130d7812 */ /* 0x000fe200078efcff */
[----:B------:R-:W-:-:S02]  /*b5a0*/  USHF.L.U32 UR18, UR8, UR6, URZ ;  /* 0x0000000608127299 */ /* 0x000fc4000800063f */
[----:B------:R-:W-:Y:S01]  /*b5b0*/  ULOP3.LUT UR17, URZ, UR7, URZ, 0x33, !UPT ;  /* 0x000000073f117292 */ /* 0x000fe2000f8e333f */
[----:B------:R-:W-:Y:S01]  /*b5c0*/  ULDC UR6, c[0x0][0x14] ;  /* 0x0000050000067ab9 */ /* 0x000fe20000000800 */
[----:B------:R-:W-:Y:S01]  /*b5d0*/  ULDC.64 UR22, c[0x0][0x198] ;  /* 0x0000660000167ab9 */ /* 0x000fe20000000a00 */
[----:B------:R-:W-:Y:S02]  /*b5e0*/  UIMAD.WIDE.U32 UR20, UR4, UR6, URZ ;  /* 0x00000006041472a5 */ /* 0x000fe4000f8e003f */
[----:B------:R-:W-:Y:S01]  /*b5f0*/  UIMAD UR13, UR5, UR6, URZ ;  /* 0x00000006050d72a4 */ /* 0x000fe2000f8e023f */
[----:B0-----:R-:W-:-:S03]  /*b600*/  VIADD R0, R0, 0x3f ;  /* 0x0000003f00007836 */ /* 0x001fc60000000000 */
[----:B------:R-:W-:Y:S02]  /*b610*/  UIADD3 UR13, UR21, UR13, URZ ;  /* 0x0000000d150d7290 */ /* 0x000fe4000fffe03f */
[----:B------:R-:W-:-:S04]  /*b620*/  SHF.R.S32.HI R3, RZ, 0x1f, R0 ;  /* 0x0000001fff037819 */ /* 0x000fc80000011400 */
[----:B------:R-:W-:Y:S01]  /*b630*/  LEA.HI R8, R3, R0, RZ, 0x6 ;  /* 0x0000000003087211 */ /* 0x000fe200078f30ff */
[----:B------:R-:W-:Y:S01]  /*b640*/  IMAD.MOV.U32 R0, RZ, RZ, 0x1 ;  /* 0x00000001ff007424 */ /* 0x000fe200078e00ff */
[C---:B-1----:R-:W-:Y:S01]  /*b650*/  SHF.L.U32 R10, R11.reuse, 0x6, RZ ;  /* 0x000000060b0a7819 */ /* 0x042fe200000006ff */
[----:B------:R-:W-:Y:S01]  /*b660*/  IMAD.SHL.U32 R11, R11, 0x1000, RZ ;  /* 0x000010000b0b7824 */ /* 0x000fe200078e00ff */
[----:B------:R-:W-:Y:S01]  /*b670*/  SHF.R.S32.HI R8, RZ, 0x6, R8 ;  /* 0x00000006ff087819 */ /* 0x000fe20000011408 */
[----:B------:R-:W-:Y:S01]  /*b680*/  IMAD.MOV.U32 R3, RZ, RZ, RZ ;  /* 0x000000ffff037224 */ /* 0x000fe200078e00ff */
[----:B------:R-:W-:Y:S02]  /*b690*/  LOP3.LUT R10, R10, 0x40, RZ, 0xc0, !PT ;  /* 0x000000400a0a7812 */ /* 0x000fe400078ec0ff */
[----:B------:R-:W-:Y:S01]  /*b6a0*/  LOP3.LUT R11, R11, 0x1000, RZ, 0xc0, !PT ;  /* 0x000010000b0b7812 */ /* 0x000fe200078ec0ff */
[----:B------:R-:W-:-:S07]  /*b6b0*/  VIADD R12, R8, 0x1 ;  /* 0x00000001080c7836 */ /* 0x000fce0000000000 */
.L_x_303:
[----:B------:R-:W-:-:S03]  /*b6c0*/  UMOV UR4, 0xffffffff ;  /* 0xffffffff00047882 */ /* 0x000fc60000000000 */
[----:B------:R-:W-:Y:S05]  /*b6d0*/  BRA.DIV UR4, `(.L_x_293) ;  /* 0x0000000e04a87947 */ /* 0x000fea000b800000 */
[----:B------:R-:W-:-:S13]  /*b6e0*/  ELECT P6, URZ, PT ;  /* 0x00000000003f782f */ /* 0x000fda00038c0000 */
.L_x_314:
[----:B------:R-:W0:Y:S01]  /*b6f0*/  LDC R4, c[0x0][0x28c] ;  /* 0x0000a300ff047b82 */ /* 0x000e220000000800 */
[----:B------:R-:W-:Y:S01]  /*b700*/  BSSY B1, `(.L_x_294) ;  /* 0x0000038000017945 */ /* 0x000fe20003800000 */
[----:B0-----:R-:W-:-:S13]  /*b710*/  ISETP.LT.OR P6, PT, R4, 0x1, !P6 ;  /* 0x000000010400780c */ /* 0x001fda00077c1670 */
[----:B------:R-:W-:Y:S05]  /*b720*/  @P6 BRA `(.L_x_295) ;  /* 0x0000000000d46947 */ /* 0x000fea0003800000 */
[----:B------:R-:W-:Y:S02]  /*b730*/  IMAD R21, R21, 0x80, R10 ;  /* 0x0000008015157824 */ /* 0x000fe400078e020a */
[----:B------:R-:W-:Y:S02]  /*b740*/  IMAD.SHL.U32 R22, R20, 0x100, RZ ;  /* 0x0000010014167824 */ /* 0x000fe400078e00ff */
[----:B------:R-:W-:Y:S02]  /*b750*/  IMAD.MOV.U32 R24, RZ, RZ, RZ ;  /* 0x000000ffff187224 */ /* 0x000fe400078e00ff */
[----:B------:R-:W-:Y:S02]  /*b760*/  IMAD.MOV.U32 R4, RZ, RZ, R12 ;  /* 0x000000ffff047224 */ /* 0x000fe400078e000c */
[----:B------:R-:W-:Y:S02]  /*b770*/  IMAD.MOV.U32 R5, RZ, RZ, R0 ;  /* 0x000000ffff057224 */ /* 0x000fe400078e0000 */
[----:B------:R-:W-:-:S07]  /*b780*/  IMAD.MOV.U32 R14, RZ, RZ, R3 ;  /* 0x000000ffff0e7224 */ /* 0x000fce00078e0003 */
.L_x_298:
[----:B------:R-:W0:Y:S01]  /*b790*/  S2R R20, SR_CgaCtaId ;  /* 0x0000000000147919 */ /* 0x000e220000008800 */
[----:B------:R-:W-:Y:S02]  /*b7a0*/  MOV R7, 0x400 ;  /* 0x0000040000077802 */ /* 0x000fe40000000f00 */
[----:B------:R-:W-:-:S13]  /*b7b0*/  LOP3.LUT P1, RZ, R18, 0x7f, RZ, 0xc0, !PT ;  /* 0x0000007f12ff7812 */ /* 0x000fda000782c0ff */
[----:B------:R-:W1:Y:S01]  /*b7c0*/  @!P1 LDC R15, c[0x0][0x500] ;  /* 0x00014000ff0f9b82 */ /* 0x000e620000000800 */
[----:B0-----:R-:W-:Y:S02]  /*b7d0*/  LEA R23, R20, R7, 0x18 ;  /* 0x0000000714177211 */ /* 0x001fe400078ec0ff */
[----:B------:R-:W-:Y:S02]  /*b7e0*/  SHF.L.U32 R7, R5, 0x1f, RZ ;  /* 0x0000001f05077819 */ /* 0x000fe400000006ff */
[----:B------:R-:W-:-:S04]  /*b7f0*/  LEA R20, R14, R23, 0x3 ;  /* 0x000000170e147211 */ /* 0x000fc800078e18ff */
[----:B------:R-:W0:Y:S02]  /*b800*/  SYNCS.PHASECHK.TRANS64.TRYWAIT P0, [R20+URZ+0x20], R7 ;  /* 0x00002007140075a7 */ /* 0x000e24000800017f */
[----:B01----:R-:W-:Y:S05]  /*b810*/  @!P0 BRA `(.L_x_296) ;  /* 0x0000000c00788947 */ /* 0x003fea0003800000 */
.L_x_315:
[----:B0-----:R-:W-:Y:S01]  /*b820*/  PRMT R7, R13, 0x9910, RZ ;  /* 0x000099100d077816 */ /* 0x001fe200000000ff */
[----:B------:R0:W-:Y:S03]  /*b830*/  @!P1 SYNCS.ARRIVE.TRANS64 RZ, [R20+URZ], R15 ;  /* 0x0000000f14ff99a7 */ /* 0x0001e6000800003f */
[----:B------:R-:W-:-:S13]  /*b840*/  ISETP.NE.AND P0, PT, R7, 0x2, PT ;  /* 0x000000020700780c */ /* 0x000fda0003f05270 */
[----:B0-----:R-:W-:Y:S05]  /*b850*/  @P0 BRA `(.L_x_297) ;  /* 0x0000000000040947 */ /* 0x001fea0003800000 */
[----:B------:R-:W-:Y:S01]  /*b860*/  BPT.TRAP 0x1 ;  /* 0x000000040000795c */ /* 0x000fe20000300000 */
.L_x_297:
[----:B------:R-:W-:Y:S01]  /*b870*/  IMAD R7, R14, 0x2000, R11 ;  /* 0x000020000e077824 */ /* 0x000fe200078e020b */
[----:B------:R-:W-:Y:S01]  /*b880*/  R2UR UR9, R20 ;  /* 0x00000000140972ca */ /* 0x000fe200000e0000 */
[--C-:B------:R-:W-:Y:S01]  /*b890*/  IMAD R15, R14, 0x8000, R23.reuse ;  /* 0x000080000e0f7824 */ /* 0x100fe200078e0217 */
[----:B------:R-:W-:Y:S01]  /*b8a0*/  UIADD3 UR4, UP0, UR22, 0xf0, URZ ;  /* 0x000000f016047890 */ /* 0x000fe2000ff1e03f */
[----:B------:R-:W-:Y:S01]  /*b8b0*/  IMAD R7, R7, 0x2, R23 ;  /* 0x0000000207077824 */ /* 0x000fe200078e0217 */
[----:B------:R-:W-:Y:S01]  /*b8c0*/  R2UR UR11, R22 ;  /* 0x00000000160b72ca */ /* 0x000fe200000e0000 */
[----:B------:R-:W-:Y:S01]  /*b8d0*/  VIADD R4, R4, 0xffffffff ;  /* 0xffffffff04047836 */ /* 0x000fe20000000000 */
[----:B------:R-:W-:Y:S01]  /*b8e0*/  R2UR UR5, R15 ;  /* 0x000000000f0572ca */ /* 0x000fe200000e0000 */
[----:B------:R-:W-:Y:S01]  /*b8f0*/  UIADD3 UR24, UP1, UR22, 0x1f0, URZ ;  /* 0x000001f016187890 */ /* 0x000fe2000ff3e03f */
[----:B------:R-:W-:Y:S01]  /*b900*/  R2UR UR8, R7 ;  /* 0x00000000070872ca */ /* 0x000fe200000e0000 */
[----:B------:R-:W-:Y:S01]  /*b910*/  VIADD R14, R14, 0x1 ;  /* 0x000000010e0e7836 */ /* 0x000fe20000000000 */
[----:B------:R-:W-:Y:S01]  /*b920*/  R2UR UR10, R24 ;  /* 0x00000000180a72ca */ /* 0x000fe200000e0000 */
[----:B------:R-:W-:Y:S01]  /*b930*/  UIADD3.X UR25, URZ, UR23, URZ, UP1, !UPT ;  /* 0x000000173f197290 */ /* 0x000fe20008ffe43f */
[----:B------:R-:W-:Y:S01]  /*b940*/  R2UR UR12, R6 ;  /* 0x00000000060c72ca */ /* 0x000fe200000e0000 */
[----:B------:R-:W-:Y:S01]  /*b950*/  UMOV UR6, 0x0 ;  /* 0x0000000000067882 */ /* 0x000fe20000000000 */
[----:B------:R-:W-:Y:S01]  /*b960*/  R2UR UR19, R21 ;  /* 0x00000000151372ca */ /* 0x000fe200000e0000 */
[----:B------:R-:W-:Y:S01]  /*b970*/  UMOV UR7, 0x10000000 ;  /* 0x1000000000077882 */ /* 0x000fe20000000000 */
[----:B------:R-:W-:Y:S01]  /*b980*/  ISETP.GT.AND P1, PT, R4, 0x1, PT ;  /* 0x000000010400780c */ /* 0x000fe20003f24270 */
[----:B------:R-:W-:Y:S01]  /*b990*/  UMOV UR26, 0x30000 ;  /* 0x00030000001a7882 */ /* 0x000fe20000000000 */
[----:B------:R-:W-:Y:S01]  /*b9a0*/  ISETP.NE.AND P0, PT, R14, 0x4, PT ;  /* 0x000000040e00780c */ /* 0x000fe20003f05270 */
[----:B------:R-:W-:Y:S01]  /*b9b0*/  UIADD3 UR14, UR5, 0x100, URZ ;  /* 0x00000100050e7890 */ /* 0x000fe2000fffe03f */
[----:B------:R-:W-:Y:S01]  /*b9c0*/  VIADD R24, R24, 0x40 ;  /* 0x0000004018187836 */ /* 0x000fe20000000000 */
[----:B------:R-:W-:Y:S01]  /*b9d0*/  UIADD3.X UR5, URZ, UR23, URZ, UP0, !UPT ;  /* 0x000000173f057290 */ /* 0x000fe200087fe43f */
[----:B------:R-:W-:Y:S01]  /*b9e0*/  SEL R20, RZ, 0x1, P0 ;  /* 0x00000001ff147807 */ /* 0x000fe20000000000 */
[----:B------:R-:W-:Y:S01]  /*b9f0*/  UIADD3 UR15, UR8, 0x20100, URZ ;  /* 0x00020100080f7890 */ /* 0x000fe2000fffe03f */
[----:B------:R-:W-:-:S02]  /*ba00*/  SEL R14, R14, RZ, P0 ;  /* 0x000000ff0e0e7207 */ /* 0x000fc40000000000 */
[----:B------:R-:W-:Y:S01]  /*ba10*/  UMOV UR8, UR14 ;  /* 0x0000000e00087c82 */ /* 0x000fe20008000000 */
[----:B------:R-:W-:-:S03]  /*ba20*/  LOP3.LUT R5, R5, R20, RZ, 0x3c, !PT ;  /* 0x0000001405057212 */ /* 0x000fc600078e3cff */
[----:B------:R0:W-:Y:S02]  /*ba30*/  UTMALDG.3D [UR8], [UR4], desc[UR6] ;  /* 0x00000608040075b4 */ /* 0x0001e40008011000 */
[----:B0-----:R-:W-:Y:S01]  /*ba40*/  UMOV UR8, UR15 ;  /* 0x0000000f00087c82 */ /* 0x001fe20008000000 */
[----:B------:R-:W-:Y:S02]  /*ba50*/  UMOV UR11, UR19 ;  /* 0x00000013000b7c82 */ /* 0x000fe40008000000 */
[----:B------:R0:W-:Y:S02]  /*ba60*/  UTMALDG.3D.MULTICAST [UR8], [UR24], UR26, desc[UR6] ;  /* 0x00000608180073b4 */ /* 0x0001e4000801181a */
[----:B0-----:R-:W-:Y:S05]  /*ba70*/  @P1 BRA `(.L_x_298) ;  /* 0xfffffffc00441947 */ /* 0x001fea000383ffff */
.L_x_295:
[----:B------:R-:W-:Y:S05]  /*ba80*/  BSYNC B1 ;  /* 0x0000000000017941 */ /* 0x000fea0003800000 */
.L_x_294:
[----:B------:R-:W-:Y:S01]  /*ba90*/  LOP3.LUT P1, RZ, R9, 0xff, RZ, 0xc0, !PT ;  /* 0x000000ff09ff7812 */ /* 0x000fe2000782c0ff */
[----:B------:R-:W-:Y:S01]  /*baa0*/  IMAD.IADD R3, R8, 0x1, R3 ;  /* 0x0000000108037824 */ /* 0x000fe200078e0203 */
[----:B------:R-:W-:Y:S01]  /*bab0*/  IADD3 R16, P2, R16, UR20, RZ ;  /* 0x0000001410107c10 */ /* 0x000fe2000ff5e0ff */
[----:B------:R-:W-:Y:S01]  /*bac0*/  ULDC.64 UR4, c[0x0][0x650] ;  /* 0x0001940000047ab9 */ /* 0x000fe20000000a00 */
[----:B------:R-:W-:Y:S01]  /*bad0*/  BSSY B1, `(.L_x_299) ;  /* 0x000006d000017945 */ /* 0x000fe20003800000 */
[----:B------:R-:W-:Y:S01]  /*bae0*/  MOV R20, 0xffffffff ;  /* 0xffffffff00147802 */ /* 0x000fe20000000f00 */
[----:B------:R-:W-:Y:S01]  /*baf0*/  IMAD.MOV.U32 R21, RZ, RZ, -0x1 ;  /* 0xffffffffff157424 */ /* 0x000fe200078e00ff */
[----:B------:R-:W-:Y:S02]  /*bb00*/  ISETP.GT.U32.AND P0, PT, R3, 0x3, PT ;  /* 0x000000030300780c */ /* 0x000fe40003f04070 */
[----:B------:R-:W-:Y:S02]  /*bb10*/  SHF.R.U32.HI R4, RZ, 0x2, R3 ;  /* 0x00000002ff047819 */ /* 0x000fe40000011603 */
[----:B------:R-:W-:-:S02]  /*bb20*/  ISETP.LT.U32.AND P0, PT, R8, 0x4, P0 ;  /* 0x000000040800780c */ /* 0x000fc40000701070 */
[----:B------:R-:W0:Y:S01]  /*bb30*/  @P1 S2R R6, SR_CgaCtaId ;  /* 0x0000000000061919 */ /* 0x000e220000008800 */
[----:B------:R-:W-:Y:S02]  /*bb40*/  @P1 MOV R5, 0x400 ;  /* 0x0000040000051802 */ /* 0x000fe40000000f00 */
[----:B------:R-:W-:Y:S02]  /*bb50*/  IADD3.X R17, R17, UR13, RZ, P2, !PT ;  /* 0x0000000d11117c10 */ /* 0x000fe400097fe4ff */
[----:B------:R-:W-:Y:S02]  /*bb60*/  ISETP.GE.U32.AND P2, PT, R16, UR4, PT ;  /* 0x0000000410007c0c */ /* 0x000fe4000bf46070 */
[----:B------:R-:W-:Y:S02]  /*bb70*/  LOP3.LUT R4, R4, 0x1, RZ, 0xc0, !PT ;  /* 0x0000000104047812 */ /* 0x000fe400078ec0ff */
[----:B------:R-:W-:Y:S02]  /*bb80*/  LOP3.LUT R3, R3, 0x3, RZ, 0xc0, !PT ;  /* 0x0000000303037812 */ /* 0x000fe400078ec0ff */
[----:B------:R-:W-:-:S02]  /*bb90*/  PRMT R9, RZ, 0x7610, R9 ;  /* 0x00007610ff097816 */ /* 0x000fc40000000009 */
[----:B0-----:R-:W-:Y:S01]  /*bba0*/  @P1 LEA R5, R6, R5, 0x18 ;  /* 0x0000000506051211 */ /* 0x001fe200078ec0ff */
[----:B------:R-:W-:-:S03]  /*bbb0*/  IMAD.MOV.U32 R6, RZ, RZ, -0x1 ;  /* 0xffffffffff067424 */ /* 0x000fc600078e00ff */
[----:B------:R0:W-:Y:S01]  /*bbc0*/  @P1 SYNCS.ARRIVE.TRANS64.A1T0 RZ, [R5+URZ+0x58], RZ ;  /* 0x000058ff05ff19a7 */ /* 0x0001e2000810003f */
[----:B------:R-:W-:-:S04]  /*bbd0*/  ISETP.NE.U32.AND P1, PT, R4, 0x1, PT ;  /* 0x000000010400780c */ /* 0x000fc80003f25070 */
[----:B------:R-:W-:Y:S02]  /*bbe0*/  ISETP.GT.U32.AND P1, PT, R8, 0x3, !P1 ;  /* 0x000000030800780c */ /* 0x000fe40004f24070 */
[----:B0-----:R-:W-:Y:S02]  /*bbf0*/  SEL R5, RZ, 0x1, !P0 ;  /* 0x00000001ff057807 */ /* 0x001fe40004000000 */
[----:B------:R-:W-:Y:S02]  /*bc00*/  ISETP.GE.U32.AND.EX P0, PT, R17, UR5, PT, P2 ;  /* 0x0000000511007c0c */ /* 0x000fe4000bf06120 */
[----:B------:R-:W-:-:S04]  /*bc10*/  SEL R4, RZ, 0x1, !P1 ;  /* 0x00000001ff047807 */ /* 0x000fc80004800000 */
[----:B------:R-:W-:Y:S02]  /*bc20*/  LOP3.LUT R0, R4, R0, R5, 0x96, !PT ;  /* 0x0000000004007212 */ /* 0x000fe400078e9605 */
[----:B------:R-:W-:-:S05]  /*bc30*/  PRMT R4, RZ, 0x7610, R4 ;  /* 0x00007610ff047816 */ /* 0x000fca0000000004 */
[----:B------:R-:W-:Y:S05]  /*bc40*/  @P0 BRA `(.L_x_300) ;  /* 0x0000000400540947 */ /* 0x000fea0003800000 */
[----:B------:R-:W0:Y:S01]  /*bc50*/  S2R R15, SR_CTAID.X ;  /* 0x00000000000f7919 */ /* 0x000e220000002500 */
[----:B------:R-:W-:Y:S01]  /*bc60*/  ULDC.64 UR4, c[0x0][0x628] ;  /* 0x00018a0000047ab9 */ /* 0x000fe20000000a00 */
[----:B------:R-:W-:Y:S01]  /*bc70*/  ULDC UR7, c[0x0][0x630] ;  /* 0x00018c0000077ab9 */ /* 0x000fe20000000800 */
[----:B------:R-:W-:Y:S01]  /*bc80*/  ISETP.NE.U32.AND P0, PT, RZ, UR4, PT ;  /* 0x00000004ff007c0c */ /* 0x000fe2000bf05070 */
[----:B------:R-:W1:Y:S01]  /*bc90*/  S2R R20, SR_CTAID.Y ;  /* 0x0000000000147919 */ /* 0x000e620000002600 */
[----:B------:R-:W-:Y:S01]  /*bca0*/  ULDC UR8, c[0x0][0x150] ;  /* 0x0000540000087ab9 */ /* 0x000fe20000000800 */
[----:B------:R-:W-:Y:S01]  /*bcb0*/  IMAD.MOV.U32 R4, RZ, RZ, R16 ;  /* 0x000000ffff047224 */ /* 0x000fe200078e0010 */
[----:B------:R-:W-:Y:S01]  /*bcc0*/  ISETP.NE.AND.EX P0, PT, RZ, UR5, PT, P0 ;  /* 0x00000005ff007c0c */ /* 0x000fe2000bf05300 */
[----:B------:R-:W-:Y:S01]  /*bcd0*/  IMAD.MOV.U32 R5, RZ, RZ, R17 ;  /* 0x000000ffff057224 */ /* 0x000fe200078e0011 */
[----:B0-----:R-:W-:-:S11]  /*bce0*/  I2FP.F32.U32 R22, R15 ;  /* 0x0000000f00167245 */ /* 0x001fd60000201000 */
[----:B------:R-:W-:Y:S05]  /*bcf0*/  @!P0 BRA `(.L_x_301) ;  /* 0x0000000000288947 */ /* 0x000fea0003800000 */
[----:B------:R-:W-:Y:S02]  /*bd00*/  ULDC UR6, c[0x0][0x634] ;  /* 0x00018d0000067ab9 */ /* 0x000fe40000000800 */
[----:B------:R-:W-:-:S05]  /*bd10*/  IADD3 R5, P0, R16, UR6, RZ ;  /* 0x0000000610057c10 */ /* 0x000fca000ff1e0ff */
[----:B------:R-:W-:-:S04]  /*bd20*/  IMAD.X R21, RZ, RZ, R17, P0 ;  /* 0x000000ffff157224 */ /* 0x000fc800000e0611 */
[----:B------:R-:W-:-:S04]  /*bd30*/  IMAD.WIDE.U32 R6, R21, UR4, RZ ;  /* 0x0000000415067c25 */ /* 0x000fc8000f8e00ff */
[----:B------:R-:W-:-:S04]  /*bd40*/  IMAD.WIDE.U32 R6, P0, R5, UR5, R6 ;  /* 0x0000000505067c25 */ /* 0x000fc8000f800006 */
[----:B------:R-:W-:-:S04]  /*bd50*/  IMAD.WIDE.U32 R4, R5, UR4, RZ ;  /* 0x0000000405047c25 */ /* 0x000fc8000f8e00ff */
[----:B------:R-:W-:Y:S01]  /*bd60*/  IMAD.MOV.U32 R4, RZ, RZ, R7 ;  /* 0x000000ffff047224 */ /* 0x000fe200078e0007 */
[----:B------:R-:W-:Y:S01]  /*bd70*/  IADD3 RZ, P1, R5, R6, RZ ;  /* 0x0000000605ff7210 */ /* 0x000fe20007f3e0ff */
[----:B------:R-:W-:-:S04]  /*bd80*/  IMAD.X R5, RZ, RZ, RZ, P0 ;  /* 0x000000ffff057224 */ /* 0x000fc800000e06ff */
[----:B------:R-:W-:-:S08]  /*bd90*/  IMAD.WIDE.U32.X R4, R21, UR5, R4, P1 ;  /* 0x0000000515047c25 */ /* 0x000fd000088e0404 */
.L_x_301:
[--C-:B------:R-:W-:Y:S01]  /*bda0*/  SHF.R.U64 R14, R4, UR7, R5.reuse ;  /* 0x00000007040e7c19 */ /* 0x100fe20008001205 */
[----:B------:R-:W-:Y:S01]  /*bdb0*/  FMUL R22, R22, UR8 ;  /* 0x0000000816167c20 */ /* 0x000fe20008400000 */
[----:B------:R-:W-:Y:S01]  /*bdc0*/  SHF.R.U32.HI R4, RZ, UR7, R5 ;  /* 0x00000007ff047c19 */ /* 0x000fe20008011605 */
[----:B------:R-:W0:Y:S01]  /*bdd0*/  LDC R6, c[0x0][0x144] ;  /* 0x00005100ff067b82 */ /* 0x000e220000000800 */
[----:B------:R-:W-:Y:S01]  /*bde0*/  IADD3 R5, P0, RZ, -R14, RZ ;  /* 0x8000000eff057210 */ /* 0x000fe20007f1e0ff */
[----:B------:R-:W-:Y:S01]  /*bdf0*/  ULDC UR6, c[0x0][0x154] ;  /* 0x0000550000067ab9 */ /* 0x000fe20000000800 */
[----:B-1----:R-:W-:Y:S01]  /*be00*/  I2FP.F32.U32 R7, R20 ;  /* 0x0000001400077245 */ /* 0x002fe20000201000 */
[----:B------:R-:W1:Y:S01]  /*be10*/  F2I.U32.TRUNC.NTZ R22, R22 ;  /* 0x0000001600167305 */ /* 0x000e62000020f000 */
[----:B------:R-:W-:Y:S01]  /*be20*/  IADD3.X R4, RZ, ~R4, RZ, P0, !PT ;  /* 0x80000004ff047210 */ /* 0x000fe200007fe4ff */
[----:B------:R-:W-:Y:S01]  /*be30*/  ULDC.64 UR4, c[0x0][0x620] ;  /* 0x0001880000047ab9 */ /* 0x000fe20000000a00 */
[----:B------:R-:W-:Y:S01]  /*be40*/  ISETP.NE.AND P2, PT, R2, 0x1, PT ;  /* 0x000000010200780c */ /* 0x000fe20003f45270 */
[----:B------:R-:W-:Y:S01]  /*be50*/  FMUL R23, R7, UR6 ;  /* 0x0000000607177c20 */ /* 0x000fe20008400000 */
[----:B------:R-:W2:Y:S01]  /*be60*/  LDC R25, c[0x0][0x148] ;  /* 0x00005200ff197b82 */ /* 0x000ea20000000800 */
[----:B------:R-:W-:Y:S01]  /*be70*/  IMAD R4, R4, UR4, RZ ;  /* 0x0000000404047c24 */ /* 0x000fe2000f8e02ff */
[----:B------:R-:W-:-:S02]  /*be80*/  ULDC.64 UR6, c[0x0][0x640] ;  /* 0x0001900000067ab9 */ /* 0x000fc40000000a00 */
[----:B------:R-:W-:Y:S01]  /*be90*/  ISETP.NE.U32.AND P0, PT, RZ, UR6, PT ;  /* 0x00000006ff007c0c */ /* 0x000fe2000bf05070 */
[----:B------:R-:W3:Y:S01]  /*bea0*/  F2I.U32.TRUNC.NTZ R23, R23 ;  /* 0x0000001700177305 */ /* 0x000ee2000020f000 */
[C---:B------:R-:W-:Y:S02]  /*beb0*/  IMAD R7, R5.reuse, UR5, R4 ;  /* 0x0000000505077c24 */ /* 0x040fe4000f8e0204 */
[----:B------:R-:W-:Y:S01]  /*bec0*/  IMAD.WIDE.U32 R4, R5, UR4, R16 ;  /* 0x0000000405047c25 */ /* 0x000fe2000f8e0010 */
[----:B------:R-:W-:Y:S01]  /*bed0*/  ULDC UR4, c[0x0][0x618] ;  /* 0x0001860000047ab9 */ /* 0x000fe20000000800 */
[----:B------:R-:W-:Y:S02]  /*bee0*/  ISETP.NE.AND.EX P0, PT, RZ, UR7, PT, P0 ;  /* 0x00000007ff007c0c */ /* 0x000fe4000bf05300 */
[----:B------:R-:W-:Y:S02]  /*bef0*/  IMAD.IADD R5, R5, 0x1, R7 ;  /* 0x0000000105057824 */ /* 0x000fe400078e0207 */
[----:B-1----:R-:W-:-:S03]  /*bf00*/  IMAD.MOV R22, RZ, RZ, -R22 ;  /* 0x000000ffff167224 */ /* 0x002fc600078e0a16 */
[----:B------:R-:W-:Y:S01]  /*bf10*/  SHF.R.U64 R21, R4, UR4, R5 ;  /* 0x0000000404157c19 */ /* 0x000fe20008001205 */
[----:B0-----:R-:W-:Y:S01]  /*bf20*/  IMAD R15, R6, R22, R15 ;  /* 0x00000016060f7224 */ /* 0x001fe200078e020f */
[----:B------:R-:W-:Y:S01]  /*bf30*/  SHF.R.U32.HI R4, RZ, UR4, R5 ;  /* 0x00000004ff047c19 */ /* 0x000fe20008011605 */
[----:B------:R-:W-:Y:S01]  /*bf40*/  ULDC UR4, c[0x0][0x608] ;  /* 0x0001820000047ab9 */ /* 0x000fe20000000800 */
[----:B---3--:R-:W-:Y:S02]  /*bf50*/  IMAD.MOV R6, RZ, RZ, -R23 ;  /* 0x000000ffff067224 */ /* 0x008fe400078e0a17 */
[--C-:B------:R-:W-:Y:S02]  /*bf60*/  SHF.R.U64 R22, R21, UR4, R4.reuse ;  /* 0x0000000415167c19 */ /* 0x100fe40008001204 */
[----:B------:R-:W-:Y:S01]  /*bf70*/  SHF.R.U32.HI R5, RZ, UR4, R4 ;  /* 0x00000004ff057c19 */ /* 0x000fe20008011604 */
[----:B------:R-:W-:Y:S01]  /*bf80*/  ULDC UR4, c[0x0][0x658] ;  /* 0x0001960000047ab9 */ /* 0x000fe20000000800 */
[----:B--2---:R-:W-:-:S02]  /*bf90*/  @P2 IMAD R15, R25, R6, R20 ;  /* 0x00000006190f2224 */ /* 0x004fc400078e0214 */
[--C-:B------:R-:W-:Y:S02]  /*bfa0*/  SHF.R.U64 R20, R22, UR4, R5.reuse ;  /* 0x0000000416147c19 */ /* 0x100fe40008001205 */
[----:B------:R-:W-:-:S03]  /*bfb0*/  SHF.R.U32.HI R23, RZ, UR4, R5 ;  /* 0x00000004ff177c19 */ /* 0x000fc60008011605 */
[----:B------:R-:W-:Y:S02]  /*bfc0*/  IMAD.MOV.U32 R6, RZ, RZ, R20 ;  /* 0x000000ffff067224 */ /* 0x000fe400078e0014 */
[----:B------:R-:W-:Y:S01]  /*bfd0*/  IMAD.MOV.U32 R5, RZ, RZ, R23 ;  /* 0x000000ffff057224 */ /* 0x000fe200078e0017 */
[----:B------:R-:W-:Y:S06]  /*bfe0*/  @!P0 BRA `(.L_x_302) ;  /* 0x00000000002c8947 */ /* 0x000fec0003800000 */
[----:B------:R-:W-:Y:S02]  /*bff0*/  ULDC UR4, c[0x0][0x64c] ;  /* 0x0001930000047ab9 */ /* 0x000fe40000000800 */
[----:B------:R-:W-:-:S05]  /*c000*/  IADD3 R5, P0, R20, UR4, RZ ;  /* 0x0000000414057c10 */ /* 0x000fca000ff1e0ff */
[----:B------:R-:W-:-:S04]  /*c010*/  IMAD.X R23, RZ, RZ, R23, P0 ;  /* 0x000000ffff177224 */ /* 0x000fc800000e0617 */
[----:B------:R-:W-:-:S04]  /*c020*/  IMAD.WIDE.U32 R6, R23, UR6, RZ ;  /* 0x0000000617067c25 */ /* 0x000fc8000f8e00ff */
[----:B------:R-:W-:-:S04]  /*c030*/  IMAD.WIDE.U32 R6, P0, R5, UR7, R6 ;  /* 0x0000000705067c25 */ /* 0x000fc8000f800006 */
[----:B------:R-:W-:Y:S01]  /*c040*/  IMAD.WIDE.U32 R4, R5, UR6, RZ ;  /* 0x0000000605047c25 */ /* 0x000fe2000f8e00ff */
[----:B------:R-:W-:-:S04]  /*c050*/  MOV R4, R7 ;  /* 0x0000000700047202 */ /* 0x000fc80000000f00 */
[----:B------:R-:W-:Y:S01]  /*c060*/  IADD3 RZ, P1, R5, R6, RZ ;  /* 0x0000000605ff7210 */ /* 0x000fe20007f3e0ff */
[----:B------:R-:W-:-:S04]  /*c070*/  IMAD.X R5, RZ, RZ, RZ, P0 ;  /* 0x000000ffff057224 */ /* 0x000fc800000e06ff */
[----:B------:R-:W-:-:S04]  /*c080*/  IMAD.WIDE.U32.X R4, R23, UR7, R4, P1 ;  /* 0x0000000717047c25 */ /* 0x000fc800088e0404 */
[----:B------:R-:W-:-:S07]  /*c090*/  IMAD.MOV.U32 R6, RZ, RZ, R4 ;  /* 0x000000ffff067224 */ /* 0x000fce00078e0004 */
.L_x_302:
[----:B------:R-:W-:Y:S01]  /*c0a0*/  ULDC UR4, c[0x0][0x648] ;  /* 0x0001920000047ab9 */ /* 0x000fe20000000800 */
[----:B------:R-:W-:Y:S01]  /*c0b0*/  LOP3.LUT R4, R22, UR17, RZ, 0xc0, !PT ;  /* 0x0000001116047c12 */ /* 0x000fe2000f8ec0ff */
[----:B------:R-:W-:Y:S01]  /*c0c0*/  ULDC UR5, c[0x0][0x610] ;  /* 0x0001840000057ab9 */ /* 0x000fe20000000800 */
[----:B------:R-:W-:Y:S01]  /*c0d0*/  SHF.R.U64 R5, R6, UR4, R5 ;  /* 0x0000000406057c19 */ /* 0x000fe20008001205 */
[----:B------:R-:W-:Y:S01]  /*c0e0*/  ULDC UR4, c[0x0][0x638] ;  /* 0x00018e0000047ab9 */ /* 0x000fe20000000800 */
[----:B------:R-:W-:Y:S01]  /*c0f0*/  LOP3.LUT R21, R21, UR16, RZ, 0xc0, !PT ;  /* 0x0000001015157c12 */ /* 0x000fe2000f8ec0ff */
[----:B------:R-:W-:Y:S02]  /*c100*/  IMAD.MOV.U32 R6, RZ, RZ, R14 ;  /* 0x000000ffff067224 */ /* 0x000fe400078e000e */
[----:B------:R-:W-:Y:S02]  /*c110*/  IMAD.MOV R7, RZ, RZ, -R5 ;  /* 0x000000ffff077224 */ /* 0x000fe400078e0a05 */
[----:B------:R-:W-:-:S02]  /*c120*/  IMAD R4, R5, UR18, R4 ;  /* 0x0000001205047c24 */ /* 0x000fc4000f8e0204 */
[----:B------:R-:W-:Y:S01]  /*c130*/  IMAD R20, R7, UR4, R20 ;  /* 0x0000000407147c24 */ /* 0x000fe2000f8e0214 */
[----:B------:R-:W-:Y:S01]  /*c140*/  ULDC UR4, c[0x0][0x600] ;  /* 0x0001800000047ab9 */ /* 0x000fe20000000800 */
[----:B------:R-:W-:Y:S02]  /*c150*/  IMAD R15, R4, UR5, R15 ;  /* 0x00000005040f7c24 */ /* 0x000fe4000f8e020f */
[----:B------:R-:W-:Y:S02]  /*c160*/  IMAD R20, R20, UR4, R21 ;  /* 0x0000000414147c24 */ /* 0x000fe4000f8e0215 */
[----:B------:R-:W-:-:S03]  /*c170*/  IMAD.MOV.U32 R4, RZ, RZ, 0x1 ;  /* 0x00000001ff047424 */ /* 0x000fc600078e00ff */
[----:B------:R-:W-:Y:S02]  /*c180*/  SEL R21, R20, R15, !P2 ;  /* 0x0000000f14157207 */ /* 0x000fe40005000000 */
[----:B------:R-:W-:-:S07]  /*c190*/  SEL R20, R15, R20, !P2 ;  /* 0x000000140f147207 */ /* 0x000fce0005000000 */
.L_x_300:
[----:B------:R-:W-:Y:S05]  /*c1a0*/  BSYNC B1 ;  /* 0x0000000000017941 */ /* 0x000fea0003800000 */
.L_x_299:
[----:B------:R-:W-:-:S13]  /*c1b0*/  LOP3.LUT P0, RZ, R4, 0xff, RZ, 0xc0, !PT ;  /* 0x000000ff04ff7812 */ /* 0x000fda000780c0ff */
[----:B------:R-:W-:Y:S05]  /*c1c0*/  @P0 BRA `(.L_x_303) ;  /* 0xfffffff4003c0947 */ /* 0x000fea000383ffff */
[----:B------:R-:W-:Y:S05]  /*c1d0*/  BSYNC B0 ;  /* 0x0000000000007941 */ /* 0x000fea0003800000 */
.L_x_292:
[----:B------:R-:W-:-:S03]  /*c1e0*/  UMOV UR4, 0xffffffff ;  /* 0xffffffff00047882 */ /* 0x000fc60000000000 */
[----:B------:R-:W-:Y:S05]  /*c1f0*/  BRA.DIV UR4, `(.L_x_304) ;  /* 0x0000000604147947 */ /* 0x000fea000b800000 */
[----:B------:R-:W-:-:S13]  /*c200*/  ELECT P6, URZ, PT ;  /* 0x00000000003f782f */ /* 0x000fda00038c0000 */
.L_x_318:
[----:B------:R-:W-:Y:S04]  /*c210*/  BSSY B0, `(.L_x_305) ;  /* 0x000002b000007945 */ /* 0x000fe80003800000 */
[----:B------:R-:W-:Y:S05]  /*c220*/  @!P6 BRA `(.L_x_306) ;  /* 0x0000000000a4e947 */ /* 0x000fea0003800000 */
[----:B------:R-:W-:-:S04]  /*c230*/  LOP3.LUT R19, R19, 0x2, RZ, 0xfc, !PT ;  /* 0x0000000213137812 */ /* 0x000fc800078efcff */
[----:B------:R-:W-:-:S13]  /*c240*/  ISETP.NE.AND P0, PT, R19, 0x3, PT ;  /* 0x000000031300780c */ /* 0x000fda0003f05270 */
[----:B------:R-:W-:Y:S05]  /*c250*/  @!P0 BRA `(.L_x_307) ;  /* 0x0000000000048947 */ /* 0x000fea0003800000 */
[----:B------:R-:W-:Y:S01]  /*c260*/  BPT.TRAP 0x1 ;  /* 0x000000040000795c */ /* 0x000fe20000300000 */
.L_x_307:
[----:B------:R-:W0:Y:S01]  /*c270*/  S2R R5, SR_CgaCtaId ;  /* 0x0000000000057919 */ /* 0x000e220000008800 */
[----:B------:R-:W-:Y:S02]  /*c280*/  MOV R2, 0x400 ;  /* 0x0000040000027802 */ /* 0x000fe40000000f00 */
[----:B------:R-:W-:Y:S02]  /*c290*/  SHF.L.U32 R4, R0, 0x1f, RZ ;  /* 0x0000001f00047819 */ /* 0x000fe400000006ff */
[----:B0-----:R-:W-:-:S05]  /*c2a0*/  LEA R2, R5, R2, 0x18 ;  /* 0x0000000205027211 */ /* 0x001fca00078ec0ff */
[----:B------:R-:W-:-:S04]  /*c2b0*/  VIADD R2, R2, 0x20 ;  /* 0x0000002002027836 */ /* 0x000fc80000000000 */
[C---:B------:R-:W-:Y:S02]  /*c2c0*/  IMAD R7, R3.reuse, 0x8, R2 ;  /* 0x0000000803077824 */ /* 0x040fe400078e0202 */
[----:B------:R-:W-:Y:S02]  /*c2d0*/  VIADD R3, R3, 0x1 ;  /* 0x0000000103037836 */ /* 0x000fe40000000000 */
[----:B------:R-:W0:Y:S03]  /*c2e0*/  SYNCS.PHASECHK.TRANS64.TRYWAIT P0, [R7+URZ], R4 ;  /* 0x00000004070075a7 */ /* 0x000e26000800017f */
[----:B------:R-:W-:-:S04]  /*c2f0*/  ISETP.NE.AND P1, PT, R3, 0x4, PT ;  /* 0x000000040300780c */ /* 0x000fc80003f25270 */
[----:B------:R-:W-:Y:S02]  /*c300*/  SEL R5, RZ, 0x1, P1 ;  /* 0x00000001ff057807 */ /* 0x000fe40000800000 */
[----:B------:R-:W-:Y:S02]  /*c310*/  SEL R3, R3, RZ, P1 ;  /* 0x000000ff03037207 */ /* 0x000fe40000800000 */
[----:B------:R-:W-:Y:S02]  /*c320*/  LOP3.LUT R6, R0, R5, RZ, 0x3c, !PT ;  /* 0x0000000500067212 */ /* 0x000fe400078e3cff */
[----:B------:R-:W-:Y:S02]  /*c330*/  LEA R8, R3, R2, 0x3 ;  /* 0x0000000203087211 */ /* 0x000fe400078e18ff */
[----:B------:R-:W-:Y:S01]  /*c340*/  SHF.L.U32 R5, R6, 0x1f, RZ ;  /* 0x0000001f06057819 */ /* 0x000fe200000006ff */
[----:B0-----:R-:W-:Y:S06]  /*c350*/  @!P0 BRA `(.L_x_308) ;  /* 0x0000000000dc8947 */ /* 0x001fec0003800000 */
.L_x_319:
[----:B------:R-:W1:Y:S01]  /*c360*/  SYNCS.PHASECHK.TRANS64.TRYWAIT P0, [R8+URZ], R5 ;  /* 0x00000005080075a7 */ /* 0x000e62000800017f */
[----:B------:R-:W-:-:S05]  /*c370*/  VIADD R0, R3, 0x1 ;  /* 0x0000000103007836 */ /* 0x000fca0000000000 */
[----:B------:R-:W-:-:S04]  /*c380*/  ISETP.NE.AND P1, PT, R0, 0x4, PT ;  /* 0x000000040000780c */ /* 0x000fc80003f25270 */
[----:B------:R-:W-:Y:S02]  /*c390*/  SEL R3, RZ, 0x1, P1 ;  /* 0x00000001ff037807 */ /* 0x000fe40000800000 */
[----:B0-----:R-:W-:Y:S02]  /*c3a0*/  SEL R7, R0, RZ, P1 ;  /* 0x000000ff00077207 */ /* 0x001fe40000800000 */
[----:B------:R-:W-:-:S03]  /*c3b0*/  LOP3.LUT R9, R6, R3, RZ, 0x3c, !PT ;  /* 0x0000000306097212 */ /* 0x000fc600078e3cff */
[----:B------:R-:W-:Y:S01]  /*c3c0*/  IMAD R11, R7, 0x8, R2 ;  /* 0x00000008070b7824 */ /* 0x000fe200078e0202 */
[----:B------:R-:W-:Y:S01]  /*c3d0*/  SHF.L.U32 R6, R9, 0x1f, RZ ;  /* 0x0000001f09067819 */ /* 0x000fe200000006ff */
[----:B-1----:R-:W-:Y:S06]  /*c3e0*/  @!P0 BRA `(.L_x_309) ;  /* 0x0000000000cc8947 */ /* 0x002fec0003800000 */
.L_x_320:
[----:B------:R-:W1:Y:S01]  /*c3f0*/  SYNCS.PHASECHK.TRANS64.TRYWAIT P0, [R11+URZ], R6 ;  /* 0x000000060b0075a7 */ /* 0x000e62000800017f */
[----:B------:R-:W-:-:S05]  /*c400*/  VIADD R0, R7, 0x1 ;  /* 0x0000000107007836 */ /* 0x000fca0000000000 */
[----:B------:R-:W-:-:S04]  /*c410*/  ISETP.NE.AND P1, PT, R0, 0x4, PT ;  /* 0x000000040000780c */ /* 0x000fc80003f25270 */
[----:B------:R-:W-:Y:S02]  /*c420*/  SEL R4, RZ, 0x1, P1 ;  /* 0x00000001ff047807 */ /* 0x000fe40000800000 */
[----:B------:R-:W-:Y:S02]  /*c430*/  SEL R3, R0, RZ, P1 ;  /* 0x000000ff00037207 */ /* 0x000fe40000800000 */
[----:B------:R-:W-:Y:S01]  /*c440*/  LOP3.LUT R0, R9, R4, RZ, 0x3c, !PT ;  /* 0x0000000409007212 */ /* 0x000fe200078e3cff */
[----:B-1----:R-:W-:Y:S06]  /*c450*/  @!P0 BRA `(.L_x_310) ;  /* 0x0000000000c48947 */ /* 0x002fec0003800000 */
.L_x_321:
[----:B------:R-:W-:Y:S01]  /*c460*/  IMAD R3, R3, 0x8, R2 ;  /* 0x0000000803037824 */ /* 0x000fe200078e0202 */
[----:B------:R-:W-:-:S07]  /*c470*/  SHF.L.U32 R0, R0, 0x1f, RZ ;  /* 0x0000001f00007819 */ /* 0x000fce00000006ff */
.L_x_311:
[----:B--2---:R2:W3:Y:S02]  /*c480*/  SYNCS.PHASECHK.TRANS64.TRYWAIT P0, [R3+URZ], R0 ;  /* 0x00000000030075a7 */ /* 0x0044e4000800017f */
[----:B---3--:R-:W-:Y:S05]  /*c490*/  @!P0 NANOSLEEP.SYNCS 0x989680 ;  /* 0x009896800000895d */ /* 0x008fea0003900000 */
[----:B------:R-:W3:Y:S02]  /*c4a0*/  @!P0 SYNCS.PHASECHK.TRANS64 P0, [R3+URZ], R0 ;  /* 0x00000000030085a7 */ /* 0x000ee4000800007f */
[----:B---3--:R-:W-:Y:S05]  /*c4b0*/  @!P0 BRA `(.L_x_311) ;  /* 0xfffffffc00f08947 */ /* 0x008fea000383ffff */
.L_x_306:
[----:B------:R-:W-:Y:S05]  /*c4c0*/  BSYNC B0 ;  /* 0x0000000000007941 */ /* 0x000fea0003800000 */
.L_x_305:
[----:B------:R-:W-:Y:S05]  /*c4d0*/  EXIT ;  /* 0x000000000000794d */ /* 0x000fea0003800000 */
.L_x_21:
[----:B----4-:R4:W0:Y:S02]  /*c4e0*/  SYNCS.PHASECHK.TRANS64.TRYWAIT P1, [R3+URZ], R0 ;  /* 0x00000000030075a7 */ /* 0x010824000802017f */
[----:B0-----:R-:W-:Y:S05]  /*c4f0*/  @!P1 NANOSLEEP.SYNCS 0x989680 ;  /* 0x009896800000995d */ /* 0x001fea0003900000 */
[----:B------:R-:W0:Y:S02]  /*c500*/  @!P1 SYNCS.PHASECHK.TRANS64 P1, [R3+URZ], R0 ;  /* 0x00000000030095a7 */ /* 0x000e24000802007f */
[----:B0-----:R-:W-:Y:S05]  /*c510*/  @!P1 BRA `(.L_x_21) ;  /* 0xfffffffc00f09947 */ /* 0x001fea000383ffff */
[----:B------:R-:W-:Y:S05]  /*c520*/  BRA `(.L_x_20) ;  /* 0xffffff4c00fc7947 */ /* 0x000fea000383ffff */
.L_x_26:
[----:B-1----:R1:W3:Y:S02]  /*c530*/  SYNCS.PHASECHK.TRANS64.TRYWAIT P1, [R5+URZ], R4 ;  /* 0x00000004050075a7 */ /* 0x0022e4000802017f */
[----:B---3--:R-:W-:Y:S05]  /*c540*/  @!P1 NANOSLEEP.SYNCS 0x989680 ;  /* 0x009896800000995d */ /* 0x008fea0003900000 */
[----:B------:R-:W3:Y:S02]  /*c550*/  @!P1 SYNCS.PHASECHK.TRANS64 P1, [R5+URZ], R4 ;  /* 0x00000004050095a7 */ /* 0x000ee4000802007f */
[----:B---3--:R-:W-:Y:S05]  /*c560*/  @!P1 BRA `(.L_x_26) ;  /* 0xfffffffc00f09947 */ /* 0x008fea000383ffff */
[----:B------:R-:W-:Y:S05]  /*c570*/  BRA `(.L_x_25) ;  /* 0xffffff54003c7947 */ /* 0x000fea000383ffff */
.L_x_293:
[----:B------:R-:W-:Y:S01]  /*c580*/  BSSY B1, `(.L_x_312) ;  /* 0x0000006000017945 */ /* 0x000fe20003800000 */
[----:B------:R-:W-:-:S07]  /*c590*/  IMAD.MOV.U32 R15, RZ, RZ, -0x1 ;  /* 0xffffffffff0f7424 */ /* 0x000fce00078e00ff */
[----:B------:R-:W-:Y:S05]  /*c5a0*/  WARPSYNC.COLLECTIVE R15, `(.L_x_313) ;  /* 0x000000000f0c7348 */ /* 0x000fea0003c00000 */
[----:B------:R-:W-:Y:S02]  /*c5b0*/  ELECT P6, UR62, PT ;  /* 0x00000000003e782f */ /* 0x000fe400038c0000 */
[----:B------:R-:W-:Y:S01]  /*c5c0*/  MOV R14, UR62 ;  /* 0x0000003e000e7c02 */ /* 0x000fe20008000f00 */
[----:B------:R-:W-:Y:S10]  /*c5d0*/  ENDCOLLECTIVE ;  /* 0x000000000000791b */ /* 0x000ff40003800000 */
.L_x_313:
[----:B------:R-:W-:Y:S05]  /*c5e0*/  BSYNC B1 ;  /* 0x0000000000017941 */ /* 0x000fea0003800000 */
.L_x_312:
[----:B------:R-:W-:Y:S05]  /*c5f0*/  BRA `(.L_x_314) ;  /* 0xfffffff0003c7947 */ /* 0x000fea000383ffff */
.L_x_296:
[----:B0-----:R0:W1:Y:S02]  /*c600*/  SYNCS.PHASECHK.TRANS64.TRYWAIT P0, [R20+URZ+0x20], R7 ;  /* 0x00002007140075a7 */ /* 0x001064000800017f */
[----:B-1----:R-:W-:Y:S05]  /*c610*/  @!P0 NANOSLEEP.SYNCS 0x989680 ;  /* 0x009896800000895d */ /* 0x002fea0003900000 */
[----:B------:R-:W1:Y:S02]  /*c620*/  @!P0 SYNCS.PHASECHK.TRANS64 P0, [R20+URZ+0x20], R7 ;  /* 0x00002007140085a7 */ /* 0x000e64000800007f */
[----:B-1----:R-:W-:Y:S05]  /*c630*/  @!P0 BRA `(.L_x_296) ;  /* 0xfffffffc00f08947 */ /* 0x002fea000383ffff */
[----:B------:R-:W-:Y:S05]  /*c640*/  BRA `(.L_x_315) ;  /* 0xfffffff000747947 */ /* 0x000fea000383ffff */
.L_x_304:
[----:B------:R-:W-:Y:S01]  /*c650*/  BSSY B0, `(.L_x_316) ;  /* 0x0000006000007945 */ /* 0x000fe20003800000 */
[----:B------:R-:W-:-:S07]  /*c660*/  IMAD.MOV.U32 R15, RZ, RZ, -0x1 ;  /* 0xffffffffff0f7424 */ /* 0x000fce00078e00ff */
[----:B------:R-:W-:Y:S05]  /*c670*/  WARPSYNC.COLLECTIVE R15, `(.L_x_317) ;  /* 0x000000000f0c7348 */ /* 0x000fea0003c00000 */
[----:B------:R-:W-:Y:S02]  /*c680*/  ELECT P6, UR62, PT ;  /* 0x00000000003e782f */ /* 0x000fe400038c0000 */
[----:B------:R-:W-:Y:S01]  /*c690*/  MOV R14, UR62 ;  /* 0x0000003e000e7c02 */ /* 0x000fe20008000f00 */
[----:B------:R-:W-:Y:S10]  /*c6a0*/  ENDCOLLECTIVE ;  /* 0x000000000000791b */ /* 0x000ff40003800000 */
.L_x_317:
[----:B------:R-:W-:Y:S05]  /*c6b0*/  BSYNC B0 ;  /* 0x0000000000007941 */ /* 0x000fea0003800000 */
.L_x_316:
[----:B------:R-:W-:Y:S05]  /*c6c0*/  BRA `(.L_x_318) ;  /* 0xfffffff800d07947 */ /* 0x000fea000383ffff */
.L_x_308:
[----:B0-----:R0:W1:Y:S02]  /*c6d0*/  SYNCS.PHASECHK.TRANS64.TRYWAIT P0, [R7+URZ], R4 ;  /* 0x00000004070075a7 */ /* 0x001064000800017f */
[----:B-1----:R-:W-:Y:S05]  /*c6e0*/  @!P0 NANOSLEEP.SYNCS 0x989680 ;  /* 0x009896800000895d */ /* 0x002fea0003900000 */
[----:B------:R-:W1:Y:S02]  /*c6f0*/  @!P0 SYNCS.PHASECHK.TRANS64 P0, [R7+URZ], R4 ;  /* 0x00000004070085a7 */ /* 0x000e64000800007f */
[----:B-1----:R-:W-:Y:S05]  /*c700*/  @!P0 BRA `(.L_x_308) ;  /* 0xfffffffc00f08947 */ /* 0x002fea000383ffff */
[----:B------:R-:W-:Y:S05]  /*c710*/  BRA `(.L_x_319) ;  /* 0xfffffffc00107947 */ /* 0x000fea000383ffff */
.L_x_309:
[----:B0-----:R0:W1:Y:S02]  /*c720*/  SYNCS.PHASECHK.TRANS64.TRYWAIT P0, [R8+URZ], R5 ;  /* 0x00000005080075a7 */ /* 0x001064000800017f */
[----:B-1----:R-:W-:Y:S05]  /*c730*/  @!P0 NANOSLEEP.SYNCS 0x989680 ;  /* 0x009896800000895d */ /* 0x002fea0003900000 */
[----:B------:R-:W1:Y:S02]  /*c740*/  @!P0 SYNCS.PHASECHK.TRANS64 P0, [R8+URZ], R5 ;  /* 0x00000005080085a7 */ /* 0x000e64000800007f */
[----:B-1----:R-:W-:Y:S05]  /*c750*/  @!P0 BRA `(.L_x_309) ;  /* 0xfffffffc00f08947 */ /* 0x002fea000383ffff */
[----:B------:R-:W-:Y:S05]  /*c760*/  BRA `(.L_x_320) ;  /* 0xfffffffc00207947 */ /* 0x000fea000383ffff */
.L_x_310:
[----:B-1----:R1:W2:Y:S02]  /*c770*/  SYNCS.PHASECHK.TRANS64.TRYWAIT P0, [R11+URZ], R6 ;  /* 0x000000060b0075a7 */ /* 0x0022a4000800017f */
[----:B--2---:R-:W-:Y:S05]  /*c780*/  @!P0 NANOSLEEP.SYNCS 0x989680 ;  /* 0x009896800000895d */ /* 0x004fea0003900000 */
[----:B------:R-:W2:Y:S02]  /*c790*/  @!P0 SYNCS.PHASECHK.TRANS64 P0, [R11+URZ], R6 ;  /* 0x000000060b0085a7 */ /* 0x000ea4000800007f */
[----:B--2---:R-:W-:Y:S05]  /*c7a0*/  @!P0 BRA `(.L_x_310) ;  /* 0xfffffffc00f08947 */ /* 0x004fea000383ffff */
[----:B------:R-:W-:Y:S05]  /*c7b0*/  BRA `(.L_x_321) ;  /* 0xfffffffc00287947 */ /* 0x000fea000383ffff */
.L_x_322:
[----:B------:R-:W-:-:S00]  /*c7c0*/  BRA `(.L_x_322) ;  /* 0xfffffffc00fc7947 */ /* 0x000fc0000383ffff */
[----:B------:R-:W-:-:S00]  /*c7d0*/  NOP ;  /* 0x0000000000007918 */ /* 0x000fc00000000000 */
        /* <DEDUP_REMOVED lines=10> */
.L_x_323:


//--------------------- .nv.global.init           --------------------------
	.section	.nv.global.init,"aw",@progbits
.nv.global.init:
	.type		$str$22,@object
	.size		$str$22,($str$23 - $str$22)
$str$22:
        /*0000*/ 	.byte	0x6b, 0x5f, 0x74, 0x69, 0x6c, 0x65, 0x5f, 0x63, 0x6f, 0x75, 0x6e, 0x74, 0x20, 0x3e, 0x3d, 0x20
        /*0010*/ 	.byte	0x31, 0x00
	.type		$str$23,@object
	.size		$str$23,(__unnamed_1 - $str$23)
$str$23:
        /*0012*/ 	.byte	0x2f, 0x74, 0x6d, 0x70, 0x2f, 0x63, 0x75, 0x74, 0x6c, 0x61, 0x73, 0x73, 0x5f, 0x73, 0x77, 0x65
        /*0022*/ 	.byte	0x65, 0x70, 0x5f, 0x73, 0x72, 0x63, 0x2f, 0x69, 0x6e, 0x63, 0x6c, 0x75, 0x64, 0x65, 0x2f, 0x63
        /*0032*/ 	.byte	0x75, 0x74, 0x6c, 0x61, 0x73, 0x73, 0x2f, 0x67, 0x65, 0x6d, 0x6d, 0x2f, 0x63, 0x6f, 0x6c, 0x6c
        /*0042*/ 	.byte	0x65, 0x63, 0x74, 0x69, 0x76, 0x65, 0x2f, 0x73, 0x6d, 0x39, 0x30, 0x5f, 0x6d, 0x6d, 0x61, 0x5f
        /*0052*/ 	.byte	0x74, 0x6d, 0x61, 0x5f, 0x67, 0x6d, 0x6d, 0x61, 0x5f, 0x73, 0x73, 0x5f, 0x77, 0x61, 0x72, 0x70
        /*0062*/ 	.byte	0x73, 0x70, 0x65, 0x63, 0x69, 0x61, 0x6c, 0x69, 0x7a, 0x65, 0x64, 0x2e, 0x68, 0x70, 0x70, 0x00
	.type		__unnamed_1,@object
	.size		__unnamed_1,(.L_0 - __unnamed_1)
__unnamed_1:
        /*0072*/ 	.byte	0x76, 0x6f, 0x69, 0x64, 0x20, 0x63, 0x75, 0x74, 0x6c, 0x61, 0x73, 0x73, 0x3a, 0x3a, 0x67, 0x65
        /* <DEDUP_REMOVED lines=180> */
        /*0bc2*/ 	.byte	0x6e, 0x74, 0x69, 0x74, 0x79, 0x5d, 0x00
.L_0:


//--------------------- .nv.shared._ZN7cutlass13device_kernelINS_4gemm6kernel13GemmUniversalIN4cute5tupleIJiiiiEEENS1_10collective13CollectiveMmaINS1_34MainloopSm90TmaGmmaWarpSpecializedILi4ENS5_IJNS4_1CILi2EEENSA_ILi1EEESC_EEENS1_35KernelTmaWarpSpecializedCooperativeEEENS5_IJNSA_ILi256EEENSA_ILi128EEENSA_ILi64EEEEEENS_6half_tENS5_IJlSC_lEEESK_SL_NS4_8TiledMMAINS4_8MMA_AtomIJNS4_4SM904GMMA26MMA_64x128x16_F32F16F16_SSILNSP_5MajorE0ELSR_0ELNSP_7ScaleInE1ELSS_1EEEEEENS4_6LayoutISD_NS5_IJSC_NSA_ILi0EEESW_EEEEENS5_IJNS4_10UnderscoreESZ_SZ_EEEEENS4_13SM90_TMA_LOADENS4_14ComposedLayoutINS4_7SwizzleILi3ELi4ELi3EEENS4_18smem_ptr_flag_bitsILi16EEENSV_INS5_IJNSA_ILi8EEESI_EEENS5_IJSI_SC_EEEEEEEvNS4_8identityENS4_23SM90_TMA_LOAD_MULTICASTES1C_vS1D_EENS_8epilogue10collective6detail29Sm90TmaWarpSpecializedAdapterINS1H_15DefaultEpilogueISK_SL_SL_NS1G_6thread17LinearCombinationISK_Li1EffLNS1L_9ScaleType4KindE0ELNS_15FloatRoundStyleE2ESK_EENS1_15EpilogueDefaultEEEEEvvEEEEvNT_6ParamsE --------------------------
	.section	.nv.shared._ZN7cutlass13device_kernelINS_4gemm6kernel13GemmUniversalIN4cute5tupleIJiiiiEEENS1_10collective13CollectiveMmaINS1_34MainloopSm90TmaGmmaWarpSpecializedILi4ENS5_IJNS4_1CILi2EEENSA_ILi1EEESC_EEENS1_35KernelTmaWarpSpecializedCooperativeEEENS5_IJNSA_ILi256EEENSA_ILi128EEENSA_ILi64EEEEEENS_6half_tENS5_IJlSC_lEEESK_SL_NS4_8TiledMMAINS4_8MMA_AtomIJNS4_4SM904GMMA26MMA_64x128x16_F32F16F16_SSILNSP_5MajorE0ELSR_0ELNSP_7ScaleInE1ELSS_1EEEEEENS4_6LayoutISD_NS5_IJSC_NSA_ILi0EEESW_EEEEENS5_IJNS4_10UnderscoreESZ_SZ_EEEEENS4_13SM90_TMA_LOADENS4_14ComposedLayoutINS4_7SwizzleILi3ELi4ELi3EEENS4_18smem_ptr_flag_bitsILi16EEENSV_INS5_IJNSA_ILi8EEESI_EEENS5_IJSI_SC_EEEEEEEvNS4_8identityENS4_23SM90_TMA_LOAD_MULTICASTES1C_vS1D_EENS_8epilogue10collective6detail29Sm90TmaWarpSpecializedAdapterINS1H_15DefaultEpilogueISK_SL_SL_NS1G_6thread17LinearCombinationISK_Li1EffLNS1L_9ScaleType4KindE0ELNS_15FloatRoundStyleE2ESK_EENS1_15EpilogueDefaultEEEEEvvEEEEvNT_6ParamsE,"aw",@nobits
	.sectionflags	@""
	.align	16
	.zero		1024


//--------------------- .nv.shared.reserved.0     --------------------------
	.section	.nv.shared.reserved.0,"aw",@nobits
	.weak		__nv_reservedSMEM_offset_0_alias
	.size		__nv_reservedSMEM_offset_0_alias, 0, 0
	.other		__nv_reservedSMEM_offset_0_alias,@"STO_CUDA_RESERVED_SHARED STV_DEFAULT"
__nv_reservedSMEM_offset_0_alias:
	.zero		0


//--------------------- .nv.global                --------------------------
	.section	.nv.global,"aw",@nobits
.nv.global:
	.type		_ZN39_INTERNAL_56b8b123_4_k_cu_5494545b_39004cute1_E,@object
	.size		_ZN39_INTERNAL_56b8b123_4_k_cu_5494545b_39004cute1_E,(_ZN39_INTERNAL_56b8b123_4_k_cu_5494545b_39004cuda3std3__45__cpo6cbeginE - _ZN39_INTERNAL_56b8b123_4_k_cu_5494545b_39004cute1_E)
_ZN39_INTERNAL_56b8b123_4_k_cu_5494545b_39004cute1_E:
	.zero		1
	.type		_ZN39_INTERNAL_56b8b123_4_k_cu_5494545b_39004cuda3std3__45__cpo6cbeginE,@object
	.size		_ZN39_INTERNAL_56b8b123_4_k_cu_5494545b_39004cuda3std3__45__cpo6cbeginE,(_ZN39_INTERNAL_56b8b123_4_k_cu_5494545b_39004cuda3std3__48in_placeE - _ZN39_INTERNAL_56b8b123_4_k_cu_5494545b_39004cuda3std3__45__cpo6cbeginE)
_ZN39_INTERNAL_56b8b123_4_k_cu_5494545b_39004cuda3std3__45__cpo6cbeginE:
	.zero		1
	.type		_ZN39_INTERNAL_56b8b123_4_k_cu_5494545b_39004cuda3std3__48in_placeE,@object
	.size		_ZN39_INTERNAL_56b8b123_4_k_cu_5494545b_39004cuda3std3__48in_placeE,(_ZN39_INTERNAL_56b8b123_4_k_cu_5494545b_39004cuda3std6ranges3__45__cpo9iter_moveE - _ZN39_INTERNAL_56b8b123_4_k_cu_5494545b_39004cuda3std3__48in_placeE)
_ZN39_INTERNAL_56b8b123_4_k_cu_5494545b_39004cuda3std3__48in_placeE:
	.zero		1
	.type		_ZN39_INTERNAL_56b8b123_4_k_cu_5494545b_39004cuda3std6ranges3__45__cpo9iter_moveE,@object
	.size		_ZN39_INTERNAL_56b8b123_4_k_cu_5494545b_39004cuda3std6ranges3__45__cpo9iter_moveE,(_ZN39_INTERNAL_56b8b123_4_k_cu_5494545b_39004cuda3std3__45__cpo5beginE - _ZN39_INTERNAL_56b8b123_4_k_cu_5494545b_39004cuda3std6ranges3__45__cpo9iter_moveE)
_ZN39_INTERNAL_56b8b123_4_k_cu_5494545b_39004cuda3std6ranges3__45__cpo9iter_moveE:
	.zero		1
	.type		_ZN39_INTERNAL_56b8b123_4_k_cu_5494545b_39004cuda3std3__45__cpo5beginE,@object
	.size		_ZN39_INTERNAL_56b8b123_4_k_cu_5494545b_39004cuda3std3__45__cpo5beginE,(_ZN39_INTERNAL_56b8b123_4_k_cu_5494545b_39004cuda3std3__441_GLOBAL__N__56b8b123_4_k_cu_5494545b_39006ignoreE - _ZN39_INTERNAL_56b8b123_4_k_cu_5494545b_39004cuda3std3__45__cpo5beginE)
_ZN39_INTERNAL_56b8b123_4_k_cu_5494545b_39004cuda3std3__45__cpo5beginE:
	.zero		1
	.type		_ZN39_INTERNAL_56b8b123_4_k_cu_5494545b_39004cuda3std3__441_GLOBAL__N__56b8b123_4_k_cu_5494545b_39006ignoreE,@object
	.size		_ZN39_INTERNAL_56b8b123_4_k_cu_5494545b_39004cuda3std3__441_GLOBAL__N__56b8b123_4_k_cu_5494545b_39006ignoreE,(_ZN39_INTERNAL_56b8b123_4_k_cu_5494545b_39004cute7productE - _ZN39_INTERNAL_56b8b123_4_k_cu_5494545b_39004cuda3std3__441_GLOBAL__N__56b8b123_4_k_cu_5494545b_39006ignoreE)
_ZN39_INTERNAL_56b8b123_4_k_cu_5494545b_39004cuda3std3__441_GLOBAL__N__56b8b123_4_k_cu_5494545b_39006ignoreE:
	.zero		1
	.type		_ZN39_INTERNAL_56b8b123_4_k_cu_5494545b_39004cute7productE,@object
	.size		_ZN39_INTERNAL_56b8b123_4_k_cu_5494545b_39004cute7productE,(_ZN39_INTERNAL_56b8b123_4_k_cu_5494545b_39004cuda3std3__45__cpo3endE - _ZN39_INTERNAL_56b8b123_4_k_cu_5494545b_39004cute7productE)
_ZN39_INTERNAL_56b8b123_4_k_cu_5494545b_39004cute7productE:
	.zero		1
	.type		_ZN39_INTERNAL_56b8b123_4_k_cu_5494545b_39004cuda3std3__45__cpo3endE,@object
	.size		_ZN39_INTERNAL_56b8b123_4_k_cu_5494545b_39004cuda3std3__45__cpo3endE,(_ZN39_INTERNAL_56b8b123_4_k_cu_5494545b_39004cuda3std3__419piecewise_constructE - _ZN39_INTERNAL_56b8b123_4_k_cu_5494545b_39004cuda3std3__45__cpo3endE)
_ZN39_INTERNAL_56b8b123_4_k_cu_5494545b_39004cuda3std3__45__cpo3endE:
	.zero		1
	.type		_ZN39_INTERNAL_56b8b123_4_k_cu_5494545b_39004cuda3std3__419piecewise_constructE,@object
	.size		_ZN39_INTERNAL_56b8b123_4_k_cu_5494545b_39004cuda3std3__419piecewise_constructE,(_ZN39_INTERNAL_56b8b123_4_k_cu_5494545b_39004cuda3std3__45__cpo4cendE - _ZN39_INTERNAL_56b8b123_4_k_cu_5494545b_39004cuda3std3__419piecewise_constructE)
_ZN39_INTERNAL_56b8b123_4_k_cu_5494545b_39004cuda3std3__419piecewise_constructE:
	.zero		1
	.type		_ZN39_INTERNAL_56b8b123_4_k_cu_5494545b_39004cuda3std3__45__cpo4cendE,@object
	.size		_ZN39_INTERNAL_56b8b123_4_k_cu_5494545b_39004cuda3std3__45__cpo4cendE,(_ZN39_INTERNAL_56b8b123_4_k_cu_5494545b_39004cuda3std6ranges3__45__cpo4swapE - _ZN39_INTERNAL_56b8b123_4_k_cu_5494545b_39004cuda3std3__45__cpo4cendE)
_ZN39_INTERNAL_56b8b123_4_k_cu_5494545b_39004cuda3std3__45__cpo4cendE:
	.zero		1
	.type		_ZN39_INTERNAL_56b8b123_4_k_cu_5494545b_39004cuda3std6ranges3__45__cpo4swapE,@object
	.size		_ZN39_INTERNAL_56b8b123_4_k_cu_5494545b_39004cuda3std6ranges3__45__cpo4swapE,(.L_8 - _ZN39_INTERNAL_56b8b123_4_k_cu_5494545b_39004cuda3std6ranges3__45__cpo4swapE)
_ZN39_INTERNAL_56b8b123_4_k_cu_5494545b_39004cuda3std6ranges3__45__cpo4swapE:
	.zero		1
.L_8:


//--------------------- .nv.constant0._ZN7cutlass13device_kernelINS_4gemm6kernel13GemmUniversalIN4cute5tupleIJiiiiEEENS1_10collective13CollectiveMmaINS1_34MainloopSm90TmaGmmaWarpSpecializedILi4ENS5_IJNS4_1CILi2EEENSA_ILi1EEESC_EEENS1_35KernelTmaWarpSpecializedCooperativeEEENS5_IJNSA_ILi256EEENSA_ILi128EEENSA_ILi64EEEEEENS_6half_tENS5_IJlSC_lEEESK_SL_NS4_8TiledMMAINS4_8MMA_AtomIJNS4_4SM904GMMA26MMA_64x128x16_F32F16F16_SSILNSP_5MajorE0ELSR_0ELNSP_7ScaleInE1ELSS_1EEEEEENS4_6LayoutISD_NS5_IJSC_NSA_ILi0EEESW_EEEEENS5_IJNS4_10UnderscoreESZ_SZ_EEEEENS4_13SM90_TMA_LOADENS4_14ComposedLayoutINS4_7SwizzleILi3ELi4ELi3EEENS4_18smem_ptr_flag_bitsILi16EEENSV_INS5_IJNSA_ILi8EEESI_EEENS5_IJSI_SC_EEEEEEEvNS4_8identityENS4_23SM90_TMA_LOAD_MULTICASTES1C_vS1D_EENS_8epilogue10collective6detail29Sm90TmaWarpSpecializedAdapterINS1H_15DefaultEpilogueISK_SL_SL_NS1G_6thread17LinearCombinationISK_Li1EffLNS1L_9ScaleType4KindE0ELNS_15FloatRoundStyleE2ESK_EENS1_15EpilogueDefaultEEEEEvvEEEEvNT_6ParamsE --------------------------
	.section	.nv.constant0._ZN7cutlass13device_kernelINS_4gemm6kernel13GemmUniversalIN4cute5tupleIJiiiiEEENS1_10collective13CollectiveMmaINS1_34MainloopSm90TmaGmmaWarpSpecializedILi4ENS5_IJNS4_1CILi2EEENSA_ILi1EEESC_EEENS1_35KernelTmaWarpSpecializedCooperativeEEENS5_IJNSA_ILi256EEENSA_ILi128EEENSA_ILi64EEEEEENS_6half_tENS5_IJlSC_lEEESK_SL_NS4_8TiledMMAINS4_8MMA_AtomIJNS4_4SM904GMMA26MMA_64x128x16_F32F16F16_SSILNSP_5MajorE0ELSR_0ELNSP_7ScaleInE1ELSS_1EEEEEENS4_6LayoutISD_NS5_IJSC_NSA_ILi0EEESW_EEEEENS5_IJNS4_10UnderscoreESZ_SZ_EEEEENS4_13SM90_TMA_LOADENS4_14ComposedLayoutINS4_7SwizzleILi3ELi4ELi3EEENS4_18smem_ptr_flag_bitsILi16EEENSV_INS5_IJNSA_ILi8EEESI_EEENS5_IJSI_SC_EEEEEEEvNS4_8identityENS4_23SM90_TMA_LOAD_MULTICASTES1C_vS1D_EENS_8epilogue10collective6detail29Sm90TmaWarpSpecializedAdapterINS1H_15DefaultEpilogueISK_SL_SL_NS1G_6thread17LinearCombinationISK_Li1EffLNS1L_9ScaleType4KindE0ELNS_15FloatRoundStyleE2ESK_EENS1_15EpilogueDefaultEEEEEvvEEEEvNT_6ParamsE,"a",@progbits
	.sectionflags	@""
	.align	4
.nv.constant0._ZN7cutlass13device_kernelINS_4gemm6kernel13GemmUniversalIN4cute5tupleIJiiiiEEENS1_10collective13CollectiveMmaINS1_34MainloopSm90TmaGmmaWarpSpecializedILi4ENS5_IJNS4_1CILi2EEENSA_ILi1EEESC_EEENS1_35KernelTmaWarpSpecializedCooperativeEEENS5_IJNSA_ILi256EEENSA_ILi128EEENSA_ILi64EEEEEENS_6half_tENS5_IJlSC_lEEESK_SL_NS4_8TiledMMAINS4_8MMA_AtomIJNS4_4SM904GMMA26MMA_64x128x16_F32F16F16_SSILNSP_5MajorE0ELSR_0ELNSP_7ScaleInE1ELSS_1EEEEEENS4_6LayoutISD_NS5_IJSC_NSA_ILi0EEESW_EEEEENS5_IJNS4_10UnderscoreESZ_SZ_EEEEENS4_13SM90_TMA_LOADENS4_14ComposedLayoutINS4_7SwizzleILi3ELi4ELi3EEENS4_18smem_ptr_flag_bitsILi16EEENSV_INS5_IJNSA_ILi8EEESI_EEENS5_IJSI_SC_EEEEEEEvNS4_8identityENS4_23SM90_TMA_LOAD_MULTICASTES1C_vS1D_EENS_8epilogue10collective6detail29Sm90TmaWarpSpecializedAdapterINS1H_15DefaultEpilogueISK_SL_SL_NS1G_6thread17LinearCombinationISK_Li1EffLNS1L_9ScaleType4KindE0ELNS_15FloatRoundStyleE2ESK_EENS1_15EpilogueDefaultEEEEEvvEEEEvNT_6ParamsE:
	.zero		1664


//--------------------- SYMBOLS --------------------------

	.type		.nv.reservedSmem.offset0,@object
	.size		.nv.reservedSmem.offset0,0x4
	.type		__assertfail,@function
